	.target	sm_90a

	.elftype	@"ET_EXEC"


//--------------------- .note.nv.tkinfo           --------------------------
	.section	.note.nv.tkinfo,"",@"SHT_NOTE"
	.sectionflags	@"SHF_NOTE_NV_TKINFO"
	.tkinfo
        /*0018*/ 	.word	0x00000002
        /*0030*/ 	.string	""
        /*0030*/ 	.string	"ptxas"
        /*0030*/ 	.string	"Cuda compilation tools, release 13.0, V13.0.88"
        /*0030*/ 	.string	"Build cuda_13.0.r13.0/compiler.36424714_0"
        /*0030*/ 	.string	"-v  -suppress-debug-info  -lineinfo  -arch sm_90a "



//--------------------- .note.nv.cuinfo           --------------------------
	.section	.note.nv.cuinfo,"",@"SHT_NOTE"
	.sectionflags	@"SHF_NOTE_NV_CUINFO"
        /*0018*/ 	.short	0x0002
        /*001a*/ 	.short	0x005a
        /*001c*/ 	.short	0x0082
	.zero		2


//--------------------- .nv.info                  --------------------------
	.section	.nv.info,"",@"SHT_CUDA_INFO"
	.align	4


	//----- nvinfo : EIATTR_REGCOUNT
	.align		4
        /*0000*/ 	.byte	0x04, 0x2f
        /*0002*/ 	.short	(.L_1 - .L_0)
	.align		4
.L_0:
        /*0004*/ 	.word	index@(matmul_kernel)
        /*0008*/ 	.word	0x000000ff


	//----- nvinfo : EIATTR_FRAME_SIZE
	.align		4
.L_1:
        /*000c*/ 	.byte	0x04, 0x11
        /*000e*/ 	.short	(.L_3 - .L_2)
	.align		4
.L_2:
        /*0010*/ 	.word	index@(matmul_kernel)
        /*0014*/ 	.word	0x00000218


	//----- nvinfo : EIATTR_MIN_STACK_SIZE
	.align		4
.L_3:
        /*0018*/ 	.byte	0x04, 0x12
        /*001a*/ 	.short	(.L_5 - .L_4)
	.align		4
.L_4:
        /*001c*/ 	.word	index@(matmul_kernel)
        /*0020*/ 	.word	0x00000218
.L_5:


//--------------------- .nv.compat                --------------------------
	.section	.nv.compat,"",@"SHT_CUDA_COMPAT_INFO"
	.align	4
        /*0000*/ 	.byte	0x02, 0x09, 0x01, 0x00, 0x02, 0x02, 0x04, 0x00, 0x02, 0x05, 0x05, 0x00, 0x03, 0x07, 0x01, 0x01
        /*0010*/ 	.byte	0x02, 0x03, 0x00, 0x00, 0x02, 0x06, 0x01, 0x00, 0x04, 0x0b, 0x08, 0x00, 0x00, 0x00, 0x00, 0x00
        /*0020*/ 	.byte	0x00, 0x00, 0x00, 0x00


//--------------------- .nv.info.matmul_kernel    --------------------------
	.section	.nv.info.matmul_kernel,"",@"SHT_CUDA_INFO"
	.sectionflags	@""
	.align	4


	//----- nvinfo : EIATTR_CUDA_API_VERSION
	.align		4
        /*0000*/ 	.byte	0x04, 0x37
        /*0002*/ 	.short	(.L_7 - .L_6)
.L_6:
        /*0004*/ 	.word	0x00000082


	//----- nvinfo : EIATTR_KPARAM_INFO
	.align		4
.L_7:
        /*0008*/ 	.byte	0x04, 0x17
        /*000a*/ 	.short	(.L_9 - .L_8)
.L_8:
        /*000c*/ 	.word	0x00000000
        /*0010*/ 	.short	0x000d
        /*0012*/ 	.short	0x0048
        /*0014*/ 	.byte	0x00, 0xf4, 0x21, 0x00


	//----- nvinfo : EIATTR_KPARAM_INFO
	.align		4
.L_9:
        /*0018*/ 	.byte	0x04, 0x17
        /*001a*/ 	.short	(.L_11 - .L_10)
.L_10:
        /*001c*/ 	.word	0x00000000
        /*0020*/ 	.short	0x000c
        /*0022*/ 	.short	0x0040
        /*0024*/ 	.byte	0x00, 0xf4, 0x21, 0x00


	//----- nvinfo : EIATTR_KPARAM_INFO
	.align		4
.L_11:
        /*0028*/ 	.byte	0x04, 0x17
        /*002a*/ 	.short	(.L_13 - .L_12)
.L_12:
        /*002c*/ 	.word	0x00000000
        /*0030*/ 	.short	0x000b
        /*0032*/ 	.short	0x0038
        /*0034*/ 	.byte	0x00, 0xf0, 0x11, 0x00


	//----- nvinfo : EIATTR_KPARAM_INFO
	.align		4
.L_13:
        /*0038*/ 	.byte	0x04, 0x17
        /*003a*/ 	.short	(.L_15 - .L_14)
.L_14:
        /*003c*/ 	.word	0x00000000
        /*0040*/ 	.short	0x000a
        /*0042*/ 	.short	0x0034
        /*0044*/ 	.byte	0x00, 0xf0, 0x11, 0x00


	//----- nvinfo : EIATTR_KPARAM_INFO
	.align		4
.L_15:
        /*0048*/ 	.byte	0x04, 0x17
        /*004a*/ 	.short	(.L_17 - .L_16)
.L_16:
        /*004c*/ 	.word	0x00000000
        /*0050*/ 	.short	0x0009
        /*0052*/ 	.short	0x0030
        /*0054*/ 	.byte	0x00, 0xf0, 0x11, 0x00


	//----- nvinfo : EIATTR_KPARAM_INFO
	.align		4
.L_17:
        /*0058*/ 	.byte	0x04, 0x17
        /*005a*/ 	.short	(.L_19 - .L_18)
.L_18:
        /*005c*/ 	.word	0x00000000
        /*0060*/ 	.short	0x0008
        /*0062*/ 	.short	0x002c
        /*0064*/ 	.byte	0x00, 0xf0, 0x11, 0x00


	//----- nvinfo : EIATTR_KPARAM_INFO
	.align		4
.L_19:
        /*0068*/ 	.byte	0x04, 0x17
        /*006a*/ 	.short	(.L_21 - .L_20)
.L_20:
        /*006c*/ 	.word	0x00000000
        /*0070*/ 	.short	0x0007
        /*0072*/ 	.short	0x0028
        /*0074*/ 	.byte	0x00, 0xf0, 0x11, 0x00


	//----- nvinfo : EIATTR_KPARAM_INFO
	.align		4
.L_21:
        /*0078*/ 	.byte	0x04, 0x17
        /*007a*/ 	.short	(.L_23 - .L_22)
.L_22:
        /*007c*/ 	.word	0x00000000
        /*0080*/ 	.short	0x0006
        /*0082*/ 	.short	0x0024
        /*0084*/ 	.byte	0x00, 0xf0, 0x11, 0x00


	//----- nvinfo : EIATTR_KPARAM_INFO
	.align		4
.L_23:
        /*0088*/ 	.byte	0x04, 0x17
        /*008a*/ 	.short	(.L_25 - .L_24)
.L_24:
        /*008c*/ 	.word	0x00000000
        /*0090*/ 	.short	0x0005
        /*0092*/ 	.short	0x0020
        /*0094*/ 	.byte	0x00, 0xf0, 0x11, 0x00


	//----- nvinfo : EIATTR_KPARAM_INFO
	.align		4
.L_25:
        /*0098*/ 	.byte	0x04, 0x17
        /*009a*/ 	.short	(.L_27 - .L_26)
.L_26:
        /*009c*/ 	.word	0x00000000
        /*00a0*/ 	.short	0x0004
        /*00a2*/ 	.short	0x001c
        /*00a4*/ 	.byte	0x00, 0xf0, 0x11, 0x00


	//----- nvinfo : EIATTR_KPARAM_INFO
	.align		4
.L_27:
        /*00a8*/ 	.byte	0x04, 0x17
        /*00aa*/ 	.short	(.L_29 - .L_28)
.L_28:
        /*00ac*/ 	.word	0x00000000
        /*00b0*/ 	.short	0x0003
        /*00b2*/ 	.short	0x0018
        /*00b4*/ 	.byte	0x00, 0xf0, 0x11, 0x00


	//----- nvinfo : EIATTR_KPARAM_INFO
	.align		4
.L_29:
        /*00b8*/ 	.byte	0x04, 0x17
        /*00ba*/ 	.short	(.L_31 - .L_30)
.L_30:
        /*00bc*/ 	.word	0x00000000
        /*00c0*/ 	.short	0x0002
        /*00c2*/ 	.short	0x0010
        /*00c4*/ 	.byte	0x00, 0xf4, 0x21, 0x00


	//----- nvinfo : EIATTR_KPARAM_INFO
	.align		4
.L_31:
        /*00c8*/ 	.byte	0x04, 0x17
        /*00ca*/ 	.short	(.L_33 - .L_32)
.L_32:
        /*00cc*/ 	.word	0x00000000
        /*00d0*/ 	.short	0x0001
        /*00d2*/ 	.short	0x0008
        /*00d4*/ 	.byte	0x00, 0xf4, 0x21, 0x00


	//----- nvinfo : EIATTR_KPARAM_INFO
	.align		4
.L_33:
        /*00d8*/ 	.byte	0x04, 0x17
        /*00da*/ 	.short	(.L_35 - .L_34)
.L_34:
        /*00dc*/ 	.word	0x00000000
        /*00e0*/ 	.short	0x0000
        /*00e2*/ 	.short	0x0000
        /*00e4*/ 	.byte	0x00, 0xf4, 0x21, 0x00


	//----- nvinfo : EIATTR_SPARSE_MMA_MASK
	.align		4
.L_35:
        /*00e8*/ 	.byte	0x03, 0x50
        /*00ea*/ 	.short	0x0000


	//----- nvinfo : EIATTR_MAXREG_COUNT
	.align		4
        /*00ec*/ 	.byte	0x03, 0x1b
        /*00ee*/ 	.short	0x00ff


	//----- nvinfo : EIATTR_NUM_BARRIERS
	.align		4
        /*00f0*/ 	.byte	0x02, 0x4c
        /*00f2*/ 	.byte	0x01
	.zero		1


	//----- nvinfo : EIATTR_ANNOTATIONS
	.align		4
        /*00f4*/ 	.byte	0x04, 0x55
        /*00f6*/ 	.short	(.L_37 - .L_36)


	//   ....[0]....
.L_36:
        /*00f8*/ 	.word	0x00000001
        /*00fc*/ 	.byte	0xd0, 0x00, 0x00, 0x00, 0x01, 0x00, 0x00, 0x00, 0x10, 0x06, 0x00, 0x00, 0x01, 0x00, 0x00, 0x00
        /* <DEDUP_REMOVED lines=168> */
        /*0b8c*/ 	.byte	0x50, 0xbd, 0x00, 0x00, 0x01, 0x00, 0x00, 0x00, 0x90, 0xbd, 0x00, 0x00


	//----- nvinfo : EIATTR_MERCURY_ISA_VERSION
	.align		4
.L_37:
        /*0b98*/ 	.byte	0x03, 0x5f
        /*0b9a*/ 	.short	0x0101


	//----- nvinfo : EIATTR_EXIT_INSTR_OFFSETS
	.align		4
        /*0b9c*/ 	.byte	0x04, 0x1c
        /*0b9e*/ 	.short	(.L_39 - .L_38)


	//   ....[0]....
.L_38:
        /*0ba0*/ 	.word	0x00010650


	//   ....[1]....
        /*0ba4*/ 	.word	0x00010670


	//----- nvinfo : EIATTR_REQNTID
	.align		4
.L_39:
        /*0ba8*/ 	.byte	0x04, 0x10
        /*0baa*/ 	.short	(.L_41 - .L_40)
.L_40:
        /*0bac*/ 	.word	0x00000100
        /*0bb0*/ 	.word	0x00000001
        /*0bb4*/ 	.word	0x00000001


	//----- nvinfo : EIATTR_CBANK_PARAM_SIZE
	.align		4
.L_41:
        /*0bb8*/ 	.byte	0x03, 0x19
        /*0bba*/ 	.short	0x0050


	//----- nvinfo : EIATTR_PARAM_CBANK
	.align		4
        /*0bbc*/ 	.byte	0x04, 0x0a
        /*0bbe*/ 	.short	(.L_43 - .L_42)
	.align		4
.L_42:
        /*0bc0*/ 	.word	index@(.nv.constant0.matmul_kernel)
        /*0bc4*/ 	.short	0x0210
        /*0bc6*/ 	.short	0x0050


	//----- nvinfo : EIATTR_SW_WAR
	.align		4
.L_43:
        /*0bc8*/ 	.byte	0x04, 0x36
        /*0bca*/ 	.short	(.L_45 - .L_44)
.L_44:
        /*0bcc*/ 	.word	0x00000008
.L_45:


//--------------------- .nv.callgraph             --------------------------
	.section	.nv.callgraph,"",@"SHT_CUDA_CALLGRAPH"
	.align	4
	.sectionentsize	8
	.align		4
        /*0000*/ 	.word	0x00000000
	.align		4
        /*0004*/ 	.word	0xffffffff
	.align		4
        /*0008*/ 	.word	0x00000000
	.align		4
        /*000c*/ 	.word	0xfffffffe
	.align		4
        /*0010*/ 	.word	0x00000000
	.align		4
        /*0014*/ 	.word	0xfffffffd
	.align		4
        /*0018*/ 	.word	0x00000000
	.align		4
        /*001c*/ 	.word	0xfffffffc


//--------------------- .text.matmul_kernel       --------------------------
	.section	.text.matmul_kernel,"ax",@progbits
	.align	128
        .global         matmul_kernel
        .type           matmul_kernel,@function
        .size           matmul_kernel,(.L_x_3 - matmul_kernel)
        .other          matmul_kernel,@"STO_CUDA_ENTRY STV_DEFAULT"
matmul_kernel:
.text.matmul_kernel:
[----:B------:R-:W1:Y:S08]  /*0000*/  LDC R1, c[0x0][0x28] ;  /* 0x00000a00ff017b82 */ /* 0x000e700000000800 */
[----:B------:R-:W2:Y:S01]  /*0010*/  LDC.64 R2, c[0x0][0x228] ;  /* 0x00008a00ff027b82 */ /* 0x000ea20000000a00 */
[----:B-1----:R-:W-:Y:S01]  /*0020*/  VIADD R1, R1, 0xfffffde8 ;  /* 0xfffffde801017836 */ /* 0x002fe20000000000 */
[----:B------:R-:W1:Y:S01]  /*0030*/  S2R R5, SR_CTAID.X ;  /* 0x0000000000057919 */ /* 0x000e620000002500 */
[----:B------:R-:W-:Y:S01]  /*0040*/  ULDC UR5, c[0x0][0x240] ;  /* 0x0000900000057ab9 */ /* 0x000fe20000000800 */
[----:B------:R-:W-:Y:S01]  /*0050*/  ULDC.64 UR12, c[0x0][0x218] ;  /* 0x00008600000c7ab9 */ /* 0x000fe20000000a00 */
[----:B------:R-:W-:Y:S01]  /*0060*/  ULDC.64 UR6, c[0x0][0x210] ;  /* 0x0000840000067ab9 */ /* 0x000fe20000000a00 */
[----:B------:R-:W3:Y:S01]  /*0070*/  S2R R153, SR_TID.X ;  /* 0x0000000000997919 */ /* 0x000ee20000002100 */
[----:B------:R-:W-:Y:S01]  /*0080*/  UMOV UR8, 0x400 ;  /* 0x0000040000087882 */ /* 0x000fe20000000000 */
[----:B------:R-:W4:Y:S01]  /*0090*/  S2UR UR4, SR_CgaCtaId ;  /* 0x00000000000479c3 */ /* 0x000f220000008800 */
[----:B------:R-:W-:-:S07]  /*00a0*/  ULDC.64 UR16, c[0x0][0x208] ;  /* 0x0000820000107ab9 */ /* 0x000fce0000000a00 */
[----:B------:R-:W3:Y:S01]  /*00b0*/  LDC R232, c[0x0][0x230] ;  /* 0x00008c00ffe87b82 */ /* 0x000ee20000000800 */
[----:B--2---:R-:W-:Y:S01]  /*00c0*/  IMAD.MOV.U32 R155, RZ, RZ, R3 ;  /* 0x000000ffff9b7224 */ /* 0x004fe200078e0003 */
[----:B------:R2:W-:Y:S01]  /*00d0*/  STL.64 [R1+0x138], R2 ;  /* 0x0001380201007387 */ /* 0x0005e20000100a00 */
[----:B------:R-:W-:Y:S02]  /*00e0*/  IMAD.MOV.U32 R152, RZ, RZ, R2 ;  /* 0x000000ffff987224 */ /* 0x000fe400078e0002 */
[----:B------:R-:W-:Y:S01]  /*00f0*/  VIADD R0, R155, 0x7f ;  /* 0x0000007f9b007836 */ /* 0x000fe20000000000 */
[----:B----4-:R-:W-:Y:S01]  /*0100*/  ULEA UR8, UR4, UR8, 0x18 ;  /* 0x0000000804087291 */ /* 0x010fe2000f8ec03f */
[----:B-1----:R-:W-:-:S03]  /*0110*/  IABS R8, R5 ;  /* 0x0000000500087213 */ /* 0x002fc60000000000 */
[----:B--2---:R-:W-:-:S04]  /*0120*/  SHF.R.S32.HI R3, RZ, 0x1f, R0 ;  /* 0x0000001fff037819 */ /* 0x004fc80000011400 */
[----:B------:R-:W-:-:S04]  /*0130*/  LEA.HI R3, R3, R0, RZ, 0x7 ;  /* 0x0000000003037211 */ /* 0x000fc800078f38ff */
[----:B------:R-:W-:-:S05]  /*0140*/  SHF.R.S32.HI R3, RZ, 0x7, R3 ;  /* 0x00000007ff037819 */ /* 0x000fca0000011403 */
[----:B------:R-:W-:-:S05]  /*0150*/  IMAD.SHL.U32 R4, R3, 0x8, RZ ;  /* 0x0000000803047824 */ /* 0x000fca00078e00ff */
[-C--:B------:R-:W-:Y:S02]  /*0160*/  IABS R7, R4.reuse ;  /* 0x0000000400077213 */ /* 0x080fe40000000000 */
[----:B------:R-:W-:Y:S02]  /*0170*/  IABS R10, R4 ;  /* 0x00000004000a7213 */ /* 0x000fe40000000000 */
[----:B------:R-:W1:Y:S08]  /*0180*/  I2F.RP R0, R7 ;  /* 0x0000000700007306 */ /* 0x000e700000209400 */
[----:B-1----:R-:W1:Y:S02]  /*0190*/  MUFU.RCP R0, R0 ;  /* 0x0000000000007308 */ /* 0x002e640000001000 */
[----:B-1----:R-:W-:-:S02]  /*01a0*/  VIADD R2, R0, 0xffffffe ;  /* 0x0ffffffe00027836 */ /* 0x002fc40000000000 */
[----:B------:R-:W-:-:S04]  /*01b0*/  IMAD.MOV R0, RZ, RZ, -R10 ;  /* 0x000000ffff007224 */ /* 0x000fc800078e0a0a */
[----:B------:R1:W2:Y:S02]  /*01c0*/  F2I.FTZ.U32.TRUNC.NTZ R3, R2 ;  /* 0x0000000200037305 */ /* 0x0002a4000021f000 */
[----:B-1----:R-:W-:Y:S02]  /*01d0*/  IMAD.MOV.U32 R2, RZ, RZ, RZ ;  /* 0x000000ffff027224 */ /* 0x002fe400078e00ff */
[----:B--2---:R-:W-:-:S04]  /*01e0*/  IMAD.MOV R6, RZ, RZ, -R3 ;  /* 0x000000ffff067224 */ /* 0x004fc800078e0a03 */
[----:B------:R-:W-:Y:S02]  /*01f0*/  IMAD R9, R6, R7, RZ ;  /* 0x0000000706097224 */ /* 0x000fe400078e02ff */
[----:B------:R-:W-:Y:S02]  /*0200*/  IMAD.MOV.U32 R6, RZ, RZ, R8 ;  /* 0x000000ffff067224 */ /* 0x000fe400078e0008 */
[----:B------:R-:W-:-:S06]  /*0210*/  IMAD.HI.U32 R3, R3, R9, R2 ;  /* 0x0000000903037227 */ /* 0x000fcc00078e0002 */
[----:B------:R-:W-:-:S04]  /*0220*/  IMAD.HI.U32 R3, R3, R6, RZ ;  /* 0x0000000603037227 */ /* 0x000fc800078e00ff */
[----:B------:R-:W-:-:S05]  /*0230*/  IMAD R0, R3, R0, R6 ;  /* 0x0000000003007224 */ /* 0x000fca00078e0206 */
[----:B------:R-:W-:-:S13]  /*0240*/  ISETP.GT.U32.AND P1, PT, R7, R0, PT ;  /* 0x000000000700720c */ /* 0x000fda0003f24070 */
[----:B------:R-:W-:Y:S02]  /*0250*/  @!P1 IMAD.IADD R0, R0, 0x1, -R7 ;  /* 0x0000000100009824 */ /* 0x000fe400078e0a07 */
[----:B------:R-:W-:Y:S01]  /*0260*/  @!P1 VIADD R3, R3, 0x1 ;  /* 0x0000000103039836 */ /* 0x000fe20000000000 */
[----:B------:R-:W-:Y:S02]  /*0270*/  ISETP.NE.AND P1, PT, R4, RZ, PT ;  /* 0x000000ff0400720c */ /* 0x000fe40003f25270 */
[----:B------:R-:W-:Y:S02]  /*0280*/  ISETP.GE.U32.AND P0, PT, R0, R7, PT ;  /* 0x000000070000720c */ /* 0x000fe40003f06070 */
[----:B------:R-:W-:Y:S02]  /*0290*/  LOP3.LUT R0, R5, R4, RZ, 0x3c, !PT ;  /* 0x0000000405007212 */ /* 0x000fe400078e3cff */
[----:B------:R-:W-:Y:S02]  /*02a0*/  IABS R7, R155 ;  /* 0x0000009b00077213 */ /* 0x000fe40000000000 */
[----:B------:R-:W-:Y:S01]  /*02b0*/  ISETP.GE.AND P2, PT, R0, RZ, PT ;  /* 0x000000ff0000720c */ /* 0x000fe20003f46270 */
[----:B------:R-:W-:-:S06]  /*02c0*/  VIADD R0, R152, 0xff ;  /* 0x000000ff98007836 */ /* 0x000fcc0000000000 */
[----:B------:R-:W-:-:S04]  /*02d0*/  @P0 VIADD R3, R3, 0x1 ;  /* 0x0000000103030836 */ /* 0x000fc80000000000 */
[----:B------:R-:W-:Y:S01]  /*02e0*/  IMAD.MOV.U32 R2, RZ, RZ, R3 ;  /* 0x000000ffff027224 */ /* 0x000fe200078e0003 */
[----:B------:R-:W-:-:S03]  /*02f0*/  SHF.R.S32.HI R3, RZ, 0x1f, R0 ;  /* 0x0000001fff037819 */ /* 0x000fc60000011400 */
[----:B------:R-:W-:Y:S01]  /*0300*/  @!P2 IMAD.MOV R2, RZ, RZ, -R2 ;  /* 0x000000ffff02a224 */ /* 0x000fe200078e0a02 */
[----:B------:R-:W-:Y:S02]  /*0310*/  @!P1 LOP3.LUT R2, RZ, R4, RZ, 0x33, !PT ;  /* 0x00000004ff029212 */ /* 0x000fe400078e33ff */
[----:B------:R-:W-:-:S03]  /*0320*/  LEA.HI R3, R3, R0, RZ, 0x8 ;  /* 0x0000000003037211 */ /* 0x000fc600078f40ff */
[----:B------:R-:W-:Y:S02]  /*0330*/  IMAD.SHL.U32 R13, R2, 0x8, RZ ;  /* 0x00000008020d7824 */ /* 0x000fe400078e00ff */
[----:B------:R-:W-:-:S03]  /*0340*/  IMAD.MOV R2, RZ, RZ, -R2 ;  /* 0x000000ffff027224 */ /* 0x000fc600078e0a02 */
[----:B------:R-:W-:Y:S01]  /*0350*/  LEA.HI.SX32 R3, R3, -R13, 0x18 ;  /* 0x8000000d03037211 */ /* 0x000fe200078fc2ff */
[----:B------:R-:W-:Y:S02]  /*0360*/  IMAD R18, R4, R2, R5 ;  /* 0x0000000204127224 */ /* 0x000fe400078e0205 */
[----:B------:R-:W-:Y:S01]  /*0370*/  IMAD.MOV.U32 R2, RZ, RZ, RZ ;  /* 0x000000ffff027224 */ /* 0x000fe200078e00ff */
[----:B------:R-:W-:Y:S02]  /*0380*/  VIMNMX R15, R3, 0x8, PT ;  /* 0x00000008030f7848 */ /* 0x000fe40003fe0100 */
[----:B------:R-:W-:Y:S02]  /*0390*/  IABS R4, R18 ;  /* 0x0000001200047213 */ /* 0x000fe40000000000 */
[----:B------:R-:W-:-:S04]  /*03a0*/  IABS R9, R15 ;  /* 0x0000000f00097213 */ /* 0x000fc80000000000 */
[----:B------:R-:W1:Y:S08]  /*03b0*/  I2F.RP R0, R9 ;  /* 0x0000000900007306 */ /* 0x000e700000209400 */
[----:B-1----:R-:W1:Y:S02]  /*03c0*/  MUFU.RCP R0, R0 ;  /* 0x0000000000007308 */ /* 0x002e640000001000 */
[----:B-1----:R-:W-:-:S06]  /*03d0*/  VIADD R3, R0, 0xffffffe ;  /* 0x0ffffffe00037836 */ /* 0x002fcc0000000000 */
[----:B------:R-:W1:Y:S02]  /*03e0*/  F2I.FTZ.U32.TRUNC.NTZ R3, R3 ;  /* 0x0000000300037305 */ /* 0x000e64000021f000 */
[----:B-1----:R-:W-:-:S04]  /*03f0*/  IMAD.MOV R6, RZ, RZ, -R3 ;  /* 0x000000ffff067224 */ /* 0x002fc800078e0a03 */
[----:B------:R-:W-:Y:S01]  /*0400*/  IMAD R5, R6, R9, RZ ;  /* 0x0000000906057224 */ /* 0x000fe200078e02ff */
[----:B------:R-:W-:-:S03]  /*0410*/  IABS R6, R15 ;  /* 0x0000000f00067213 */ /* 0x000fc60000000000 */
[----:B------:R-:W-:-:S04]  /*0420*/  IMAD.HI.U32 R2, R3, R5, R2 ;  /* 0x0000000503027227 */ /* 0x000fc800078e0002 */
[----:B------:R-:W-:Y:S02]  /*0430*/  IMAD.MOV.U32 R5, RZ, RZ, R4 ;  /* 0x000000ffff057224 */ /* 0x000fe400078e0004 */
[----:B------:R-:W-:Y:S02]  /*0440*/  IMAD.MOV.U32 R3, RZ, RZ, R7 ;  /* 0x000000ffff037224 */ /* 0x000fe400078e0007 */
[----:B------:R-:W-:Y:S01]  /*0450*/  IMAD.MOV R0, RZ, RZ, -R6 ;  /* 0x000000ffff007224 */ /* 0x000fe200078e0a06 */
[----:B------:R-:W-:Y:S01]  /*0460*/  IABS R6, R152 ;  /* 0x0000009800067213 */ /* 0x000fe20000000000 */
[----:B------:R-:W-:Y:S01]  /*0470*/  IMAD.HI.U32 R2, R2, R5, RZ ;  /* 0x0000000502027227 */ /* 0x000fe200078e00ff */
[----:B------:R-:W1:Y:S03]  /*0480*/  I2F.RP R7, R3 ;  /* 0x0000000300077306 */ /* 0x000e660000209400 */
[----:B------:R-:W-:-:S05]  /*0490*/  IMAD R0, R2, R0, R5 ;  /* 0x0000000002007224 */ /* 0x000fca00078e0205 */
[----:B------:R-:W-:Y:S01]  /*04a0*/  ISETP.GT.U32.AND P1, PT, R9, R0, PT ;  /* 0x000000000900720c */ /* 0x000fe20003f24070 */
[----:B------:R-:W-:Y:S08]  /*04b0*/  I2F.RP R4, R6 ;  /* 0x0000000600047306 */ /* 0x000ff00000209400 */
[----:B-1----:R-:W1:Y:S04]  /*04c0*/  MUFU.RCP R7, R7 ;  /* 0x0000000700077308 */ /* 0x002e680000001000 */
[----:B------:R-:W-:-:S02]  /*04d0*/  @!P1 IMAD.IADD R0, R0, 0x1, -R9 ;  /* 0x0000000100009824 */ /* 0x000fc400078e0a09 */
[----:B------:R-:W-:Y:S01]  /*04e0*/  @!P1 VIADD R2, R2, 0x1 ;  /* 0x0000000102029836 */ /* 0x000fe20000000000 */
[----:B------:R-:W-:Y:S02]  /*04f0*/  ISETP.NE.AND P1, PT, R15, RZ, PT ;  /* 0x000000ff0f00720c */ /* 0x000fe40003f25270 */
[----:B------:R-:W-:Y:S02]  /*0500*/  ISETP.GE.U32.AND P0, PT, R0, R9, PT ;  /* 0x000000090000720c */ /* 0x000fe40003f06070 */
[----:B------:R-:W-:-:S04]  /*0510*/  LOP3.LUT R0, R18, R15, RZ, 0x3c, !PT ;  /* 0x0000000f12007212 */ /* 0x000fc800078e3cff */
[----:B------:R-:W-:Y:S01]  /*0520*/  ISETP.GE.AND P2, PT, R0, RZ, PT ;  /* 0x000000ff0000720c */ /* 0x000fe20003f46270 */
[----:B-1----:R-:W-:Y:S01]  /*0530*/  VIADD R5, R7, 0xffffffe ;  /* 0x0ffffffe07057836 */ /* 0x002fe20000000000 */
[----:B---3--:R-:W-:-:S05]  /*0540*/  SHF.R.U32.HI R7, RZ, 0x6, R153 ;  /* 0x00000006ff077819 */ /* 0x008fca0000011699 */
[----:B------:R-:W-:Y:S01]  /*0550*/  @P0 VIADD R2, R2, 0x1 ;  /* 0x0000000102020836 */ /* 0x000fe20000000000 */
[----:B------:R-:W1:Y:S01]  /*0560*/  F2I.FTZ.U32.TRUNC.NTZ R5, R5 ;  /* 0x0000000500057305 */ /* 0x000e62000021f000 */
[----:B------:R-:W-:Y:S02]  /*0570*/  SGXT.U32 R7, R7, 0x2 ;  /* 0x000000020707781a */ /* 0x000fe40000000000 */
[----:B------:R-:W-:-:S04]  /*0580*/  IMAD.MOV.U32 R17, RZ, RZ, R2 ;  /* 0x000000ffff117224 */ /* 0x000fc800078e0002 */
[----:B------:R-:W-:Y:S01]  /*0590*/  @!P2 IMAD.MOV R17, RZ, RZ, -R17 ;  /* 0x000000ffff11a224 */ /* 0x000fe200078e0a11 */
[----:B------:R2:W3:Y:S01]  /*05a0*/  MUFU.RCP R2, R4 ;  /* 0x0000000400027308 */ /* 0x0004e20000001000 */
[----:B------:R-:W-:-:S05]  /*05b0*/  @!P1 LOP3.LUT R17, RZ, R15, RZ, 0x33, !PT ;  /* 0x0000000fff119212 */ /* 0x000fca00078e33ff */
[----:B------:R-:W-:Y:S02]  /*05c0*/  IMAD.SHL.U32 R0, R17, 0x80, RZ ;  /* 0x0000008011007824 */ /* 0x000fe400078e00ff */
[--C-:B-1----:R-:W-:Y:S02]  /*05d0*/  IMAD.MOV R10, RZ, RZ, -R5.reuse ;  /* 0x000000ffff0a7224 */ /* 0x102fe400078e0a05 */
[----:B--2---:R-:W-:Y:S01]  /*05e0*/  IMAD.MOV.U32 R4, RZ, RZ, RZ ;  /* 0x000000ffff047224 */ /* 0x004fe200078e00ff */
[----:B------:R-:W-:Y:S01]  /*05f0*/  LOP3.LUT R8, R0, R7, RZ, 0xfc, !PT ;  /* 0x0000000700087212 */ /* 0x000fe200078efcff */
[----:B------:R-:W-:Y:S01]  /*0600*/  IMAD R9, R10, R3, RZ ;  /* 0x000000030a097224 */ /* 0x000fe200078e02ff */
[----:B------:R-:W-:Y:S01]  /*0610*/  STL [R1+0x144], R0 ;  /* 0x0001440001007387 */ /* 0x000fe20000100800 */
[----:B------:R-:W-:Y:S01]  /*0620*/  IMAD.SHL.U32 R7, R153, 0x4, RZ ;  /* 0x0000000499077824 */ /* 0x000fe200078e00ff */
[----:B------:R-:W-:Y:S01]  /*0630*/  LOP3.LUT R20, R8, 0x7c, RZ, 0xfc, !PT ;  /* 0x0000007c08147812 */ /* 0x000fe200078efcff */
[----:B------:R-:W-:Y:S01]  /*0640*/  IMAD.HI.U32 R9, R5, R9, R4 ;  /* 0x0000000905097227 */ /* 0x000fe200078e0004 */
[----:B------:R-:W-:-:S02]  /*0650*/  IABS R14, R8 ;  /* 0x00000008000e7213 */ /* 0x000fc40000000000 */
[----:B------:R-:W-:Y:S01]  /*0660*/  IABS R16, R20 ;  /* 0x0000001400107213 */ /* 0x000fe20000000000 */
[----:B---3--:R-:W-:Y:S01]  /*0670*/  VIADD R2, R2, 0xffffffe ;  /* 0x0ffffffe02027836 */ /* 0x008fe20000000000 */
[----:B------:R-:W-:Y:S01]  /*0680*/  LOP3.LUT R11, R7, 0x7c, RZ, 0xc0, !PT ;  /* 0x0000007c070b7812 */ /* 0x000fe200078ec0ff */
[----:B------:R-:W-:Y:S01]  /*0690*/  IMAD.HI.U32 R7, R9, R14, RZ ;  /* 0x0000000e09077227 */ /* 0x000fe200078e00ff */
[----:B------:R-:W-:Y:S01]  /*06a0*/  LOP3.LUT R4, R153, 0xc0, RZ, 0xc0, !PT ;  /* 0x000000c099047812 */ /* 0x000fe200078ec0ff */
[----:B------:R1:W2:Y:S01]  /*06b0*/  F2I.FTZ.U32.TRUNC.NTZ R5, R2 ;  /* 0x0000000200057305 */ /* 0x0002a2000021f000 */
[C---:B------:R-:W-:Y:S01]  /*06c0*/  LOP3.LUT R19, R8.reuse, 0x4, RZ, 0xfc, !PT ;  /* 0x0000000408137812 */ /* 0x040fe200078efcff */
[----:B------:R-:W-:Y:S01]  /*06d0*/  IMAD.HI.U32 R10, R9, R16, RZ ;  /* 0x00000010090a7227 */ /* 0x000fe200078e00ff */
[----:B------:R-:W-:Y:S02]  /*06e0*/  SHF.R.U32.HI R207, RZ, 0x2, R4 ;  /* 0x00000002ffcf7819 */ /* 0x000fe40000011604 */
[----:B------:R-:W-:Y:S01]  /*06f0*/  LOP3.LUT R21, R8, 0x8, RZ, 0xfc, !PT ;  /* 0x0000000808157812 */ /* 0x000fe200078efcff */
[----:B------:R-:W-:Y:S01]  /*0700*/  IMAD.MOV R7, RZ, RZ, -R7 ;  /* 0x000000ffff077224 */ /* 0x000fe200078e0a07 */
[----:B------:R-:W-:Y:S01]  /*0710*/  ISETP.GE.AND P6, PT, R19, RZ, PT ;  /* 0x000000ff1300720c */ /* 0x000fe20003fc6270 */
[----:B------:R-:W-:Y:S01]  /*0720*/  IMAD R12, R4, 0x2, R11 ;  /* 0x00000002040c7824 */ /* 0x000fe200078e020b */
[C---:B------:R-:W-:Y:S01]  /*0730*/  LOP3.LUT R23, R8.reuse, 0x58, RZ, 0xfc, !PT ;  /* 0x0000005808177812 */ /* 0x040fe200078efcff */
[----:B------:R-:W-:Y:S01]  /*0740*/  IMAD.MOV R4, RZ, RZ, -R10 ;  /* 0x000000ffff047224 */ /* 0x000fe200078e0a0a */
[----:B------:R-:W-:Y:S01]  /*0750*/  LOP3.LUT R25, R8, 0x68, RZ, 0xfc, !PT ;  /* 0x0000006808197812 */ /* 0x000fe200078efcff */
[C---:B------:R-:W-:Y:S01]  /*0760*/  IMAD R10, R3.reuse, R7, R14 ;  /* 0x00000007030a7224 */ /* 0x040fe200078e020e */
[----:B------:R-:W-:Y:S01]  /*0770*/  IABS R14, R19 ;  /* 0x00000013000e7213 */ /* 0x000fe20000000000 */
[----:B-1----:R-:W-:Y:S01]  /*0780*/  IMAD.MOV R2, RZ, RZ, -R17 ;  /* 0x000000ffff027224 */ /* 0x002fe200078e0a11 */
[----:B------:R-:W-:Y:S01]  /*0790*/  LOP3.LUT R207, R12, R207, RZ, 0x3c, !PT ;  /* 0x000000cf0ccf7212 */ /* 0x000fe200078e3cff */
[----:B------:R-:W-:Y:S01]  /*07a0*/  IMAD R12, R3, R4, R16 ;  /* 0x00000004030c7224 */ /* 0x000fe200078e0210 */
[----:B------:R-:W-:Y:S01]  /*07b0*/  IABS R16, R21 ;  /* 0x0000001500107213 */ /* 0x000fe20000000000 */
[----:B------:R-:W-:Y:S01]  /*07c0*/  IMAD.HI.U32 R4, R9, R14, RZ ;  /* 0x0000000e09047227 */ /* 0x000fe200078e00ff */
[----:B------:R-:W-:-:S02]  /*07d0*/  ISETP.GT.U32.AND P2, PT, R3, R10, PT ;  /* 0x0000000a0300720c */ /* 0x000fc40003f44070 */
[----:B------:R-:W-:Y:S01]  /*07e0*/  ISETP.GT.U32.AND P0, PT, R3, R12, PT ;  /* 0x0000000c0300720c */ /* 0x000fe20003f04070 */
[--C-:B--2---:R-:W-:Y:S01]  /*07f0*/  IMAD.MOV R7, RZ, RZ, -R5.reuse ;  /* 0x000000ffff077224 */ /* 0x104fe200078e0a05 */
[C---:B------:R-:W-:Y:S01]  /*0800*/  LOP3.LUT R17, R8.reuse, 0x1c, RZ, 0xfc, !PT ;  /* 0x0000001c08117812 */ /* 0x040fe200078efcff */
[----:B------:R-:W-:Y:S01]  /*0810*/  IMAD.MOV R11, RZ, RZ, -R4 ;  /* 0x000000ffff0b7224 */ /* 0x000fe200078e0a04 */
[C---:B------:R-:W-:Y:S01]  /*0820*/  LOP3.LUT R19, R8.reuse, 0x20, RZ, 0xfc, !PT ;  /* 0x0000002008137812 */ /* 0x040fe200078efcff */
[----:B------:R-:W-:Y:S01]  /*0830*/  IMAD R7, R7, R6, RZ ;  /* 0x0000000607077224 */ /* 0x000fe200078e02ff */
[----:B------:R-:W-:Y:S01]  /*0840*/  IABS R24, R17 ;  /* 0x0000001100187213 */ /* 0x000fe20000000000 */
[----:B------:R-:W-:Y:S01]  /*0850*/  IMAD.MOV.U32 R4, RZ, RZ, RZ ;  /* 0x000000ffff047224 */ /* 0x000fe200078e00ff */
[----:B------:R-:W-:Y:S01]  /*0860*/  IABS R26, R19 ;  /* 0x00000013001a7213 */ /* 0x000fe20000000000 */
[----:B------:R-:W-:Y:S01]  /*0870*/  IMAD R2, R15, R2, R18 ;  /* 0x000000020f027224 */ /* 0x000fe200078e0212 */
[----:B------:R-:W-:Y:S01]  /*0880*/  LOP3.LUT R15, R8, 0x10, RZ, 0xfc, !PT ;  /* 0x00000010080f7812 */ /* 0x000fe200078efcff */
[----:B------:R-:W-:Y:S01]  /*0890*/  IMAD.HI.U32 R7, R5, R7, R4 ;  /* 0x0000000705077227 */ /* 0x000fe200078e0004 */
[----:B------:R-:W-:-:S02]  /*08a0*/  IABS R54, R23 ;  /* 0x0000001700367213 */ /* 0x000fc40000000000 */
[----:B------:R-:W-:Y:S01]  /*08b0*/  IABS R18, R15 ;  /* 0x0000000f00127213 */ /* 0x000fe20000000000 */
[----:B------:R-:W-:Y:S01]  /*08c0*/  IMAD.HI.U32 R5, R9, R16, RZ ;  /* 0x0000001009057227 */ /* 0x000fe200078e00ff */
[C---:B------:R-:W-:Y:S02]  /*08d0*/  LOP3.LUT R27, R8.reuse, 0x6c, RZ, 0xfc, !PT ;  /* 0x0000006c081b7812 */ /* 0x040fe400078efcff */
[----:B------:R-:W-:Y:S01]  /*08e0*/  IABS R62, R25 ;  /* 0x00000019003e7213 */ /* 0x000fe20000000000 */
[----:B------:R-:W-:Y:S01]  /*08f0*/  IMAD.MOV R5, RZ, RZ, -R5 ;  /* 0x000000ffff057224 */ /* 0x000fe200078e0a05 */
[----:B------:R-:W-:Y:S01]  /*0900*/  IABS R64, R27 ;  /* 0x0000001b00407213 */ /* 0x000fe20000000000 */
[----:B------:R-:W-:Y:S01]  /*0910*/  IMAD.IADD R4, R13, 0x1, R2 ;  /* 0x000000010d047824 */ /* 0x000fe200078e0202 */
[C---:B------:R-:W-:Y:S01]  /*0920*/  LOP3.LUT R13, R8.reuse, 0xc, RZ, 0xfc, !PT ;  /* 0x0000000c080d7812 */ /* 0x040fe200078efcff */
[C---:B------:R-:W-:Y:S01]  /*0930*/  IMAD R2, R3.reuse, R11, R14 ;  /* 0x0000000b03027224 */ /* 0x040fe200078e020e */
[----:B------:R-:W-:Y:S01]  /*0940*/  LOP3.LUT R29, R8, 0x70, RZ, 0xfc, !PT ;  /* 0x00000070081d7812 */ /* 0x000fe200078efcff */
[C---:B------:R-:W-:Y:S01]  /*0950*/  IMAD R14, R3.reuse, R5, R16 ;  /* 0x00000005030e7224 */ /* 0x040fe200078e0210 */
[----:B------:R-:W-:Y:S01]  /*0960*/  IABS R11, R13 ;  /* 0x0000000d000b7213 */ /* 0x000fe20000000000 */
[--C-:B------:R-:W-:Y:S01]  /*0970*/  @!P0 IMAD.IADD R12, R12, 0x1, -R3.reuse ;  /* 0x000000010c0c8824 */ /* 0x100fe200078e0a03 */
[C---:B------:R-:W-:Y:S01]  /*0980*/  ISETP.GT.U32.AND P0, PT, R3.reuse, R2, PT ;  /* 0x000000020300720c */ /* 0x040fe20003f04070 */
[----:B------:R-:W-:Y:S01]  /*0990*/  @!P2 IMAD.IADD R10, R10, 0x1, -R3 ;  /* 0x000000010a0aa824 */ /* 0x000fe200078e0a03 */
[C---:B------:R-:W-:Y:S01]  /*09a0*/  ISETP.GT.U32.AND P5, PT, R3.reuse, R14, PT ;  /* 0x0000000e0300720c */ /* 0x040fe20003fa4070 */
[----:B------:R-:W-:Y:S01]  /*09b0*/  IMAD.MOV.U32 R16, RZ, RZ, R11 ;  /* 0x000000ffff107224 */ /* 0x000fe200078e000b */
[----:B------:R-:W-:-:S02]  /*09c0*/  ISETP.GT.U32.AND P1, PT, R3, R12, PT ;  /* 0x0000000c0300720c */ /* 0x000fc40003f24070 */
[----:B------:R-:W-:Y:S01]  /*09d0*/  ISETP.GT.U32.AND P3, PT, R3, R10, PT ;  /* 0x0000000a0300720c */ /* 0x000fe20003f64070 */
[----:B------:R-:W-:Y:S01]  /*09e0*/  IMAD.HI.U32 R5, R9, R16, RZ ;  /* 0x0000001009057227 */ /* 0x000fe200078e00ff */
[----:B------:R-:W-:Y:S02]  /*09f0*/  ISETP.GE.AND P4, PT, R13, RZ, PT ;  /* 0x000000ff0d00720c */ /* 0x000fe40003f86270 */
[----:B------:R-:W-:Y:S01]  /*0a00*/  LOP3.LUT R13, R8, 0x14, RZ, 0xfc, !PT ;  /* 0x00000014080d7812 */ /* 0x000fe200078efcff */
[----:B------:R-:W-:Y:S01]  /*0a10*/  IMAD.MOV R11, RZ, RZ, -R5 ;  /* 0x000000ffff0b7224 */ /* 0x000fe200078e0a05 */
[----:B------:R-:W-:Y:S01]  /*0a20*/  ISETP.GE.AND P2, PT, R21, RZ, PT ;  /* 0x000000ff1500720c */ /* 0x000fe20003f46270 */
[--C-:B------:R-:W-:Y:S01]  /*0a30*/  @!P0 IMAD.IADD R2, R2, 0x1, -R3.reuse ;  /* 0x0000000102028824 */ /* 0x100fe200078e0a03 */
[----:B------:R-:W-:Y:S01]  /*0a40*/  LOP3.LUT R21, R8, 0x54, RZ, 0xfc, !PT ;  /* 0x0000005408157812 */ /* 0x000fe200078efcff */
[--C-:B------:R-:W-:Y:S01]  /*0a50*/  @!P5 IMAD.IADD R14, R14, 0x1, -R3.reuse ;  /* 0x000000010e0ed824 */ /* 0x100fe200078e0a03 */
[----:B------:R-:W-:Y:S01]  /*0a60*/  LOP3.LUT R31, R8, 0x74, RZ, 0xfc, !PT ;  /* 0x00000074081f7812 */ /* 0x000fe200078efcff */
[----:B------:R-:W-:Y:S01]  /*0a70*/  @!P1 IMAD.IADD R12, R12, 0x1, -R3 ;  /* 0x000000010c0c9824 */ /* 0x000fe200078e0a03 */
[----:B------:R-:W-:Y:S01]  /*0a80*/  ISETP.GE.AND P1, PT, R8, RZ, PT ;  /* 0x000000ff0800720c */ /* 0x000fe20003f26270 */
[----:B------:R-:W-:Y:S01]  /*0a90*/  IMAD.HI.U32 R5, R9, R18, RZ ;  /* 0x0000001209057227 */ /* 0x000fe200078e00ff */
[----:B------:R-:W-:-:S02]  /*0aa0*/  ISETP.GT.U32.AND P5, PT, R3, R14, PT ;  /* 0x0000000e0300720c */ /* 0x000fc40003fa4070 */
[----:B------:R-:W-:Y:S01]  /*0ab0*/  ISETP.GT.U32.AND P0, PT, R3, R2, PT ;  /* 0x000000020300720c */ /* 0x000fe20003f04070 */
[----:B------:R-:W-:Y:S01]  /*0ac0*/  IMAD.MOV R5, RZ, RZ, -R5 ;  /* 0x000000ffff057224 */ /* 0x000fe200078e0a05 */
[----:B------:R-:W-:Y:S01]  /*0ad0*/  IABS R52, R21 ;  /* 0x0000001500347213 */ /* 0x000fe20000000000 */
[--C-:B------:R-:W-:Y:S01]  /*0ae0*/  @!P3 IMAD.IADD R10, R10, 0x1, -R3.reuse ;  /* 0x000000010a0ab824 */ /* 0x100fe200078e0a03 */
[----:B------:R-:W-:Y:S01]  /*0af0*/  ISETP.GE.AND P3, PT, R15, RZ, PT ;  /* 0x000000ff0f00720c */ /* 0x000fe20003f66270 */
[C---:B------:R-:W-:Y:S01]  /*0b00*/  IMAD R18, R3.reuse, R5, R18 ;  /* 0x0000000503127224 */ /* 0x040fe200078e0212 */
[----:B------:R-:W-:Y:S01]  /*0b10*/  LOP3.LUT R15, R8, 0x18, RZ, 0xfc, !PT ;  /* 0x00000018080f7812 */ /* 0x000fe200078efcff */
[C---:B------:R-:W-:Y:S01]  /*0b20*/  IMAD R16, R3.reuse, R11, R16 ;  /* 0x0000000b03107224 */ /* 0x040fe200078e0210 */
[----:B------:R-:W-:Y:S01]  /*0b30*/  IABS R11, R13 ;  /* 0x0000000d000b7213 */ /* 0x000fe20000000000 */
[----:B------:R-:W-:Y:S01]  /*0b40*/  @!P1 IMAD.MOV R10, RZ, RZ, -R10 ;  /* 0x000000ffff0a9224 */ /* 0x000fe200078e0a0a */
[----:B------:R-:W-:Y:S01]  /*0b50*/  IABS R22, R15 ;  /* 0x0000000f00167213 */ /* 0x000fe20000000000 */
[--C-:B------:R-:W-:Y:S01]  /*0b60*/  @!P5 IMAD.IADD R14, R14, 0x1, -R3.reuse ;  /* 0x000000010e0ed824 */ /* 0x100fe200078e0a03 */
[C---:B------:R-:W-:Y:S01]  /*0b70*/  ISETP.GT.U32.AND P5, PT, R3.reuse, R18, PT ;  /* 0x000000120300720c */ /* 0x040fe20003fa4070 */
[----:B------:R-:W-:Y:S01]  /*0b80*/  @!P0 IMAD.IADD R2, R2, 0x1, -R3 ;  /* 0x0000000102028824 */ /* 0x000fe200078e0a03 */
[----:B------:R-:W-:Y:S01]  /*0b90*/  ISETP.GT.U32.AND P1, PT, R3, R16, PT ;  /* 0x000000100300720c */ /* 0x000fe20003f24070 */
[----:B------:R-:W-:Y:S01]  /*0ba0*/  IMAD.MOV.U32 R70, RZ, RZ, R12 ;  /* 0x000000ffff467224 */ /* 0x000fe200078e000c */
[----:B------:R-:W-:Y:S01]  /*0bb0*/  ISETP.GE.AND P0, PT, R20, RZ, PT ;  /* 0x000000ff1400720c */ /* 0x000fe20003f06270 */
[----:B------:R-:W-:Y:S01]  /*0bc0*/  IMAD.MOV.U32 R20, RZ, RZ, R11 ;  /* 0x000000ffff147224 */ /* 0x000fe200078e000b */
[----:B------:R-:W-:Y:S01]  /*0bd0*/  IABS R66, R31 ;  /* 0x0000001f00427213 */ /* 0x000fe20000000000 */
[----:B------:R-:W-:-:S04]  /*0be0*/  IMAD.HI.U32 R11, R9, R24, RZ ;  /* 0x00000018090b7227 */ /* 0x000fc800078e00ff */
[----:B------:R-:W-:-:S04]  /*0bf0*/  IMAD.HI.U32 R5, R9, R20, RZ ;  /* 0x0000001409057227 */ /* 0x000fc800078e00ff */
[--C-:B------:R-:W-:Y:S02]  /*0c00*/  @!P5 IMAD.IADD R18, R18, 0x1, -R3.reuse ;  /* 0x000000011212d824 */ /* 0x100fe400078e0a03 */
[----:B------:R-:W-:Y:S01]  /*0c10*/  @!P1 IMAD.IADD R16, R16, 0x1, -R3 ;  /* 0x0000000110109824 */ /* 0x000fe200078e0a03 */
[----:B------:R-:W-:Y:S01]  /*0c20*/  ISETP.GE.AND P1, PT, R13, RZ, PT ;  /* 0x000000ff0d00720c */ /* 0x000fe20003f26270 */
[----:B------:R-:W-:Y:S01]  /*0c30*/  IMAD.MOV R5, RZ, RZ, -R5 ;  /* 0x000000ffff057224 */ /* 0x000fe200078e0a05 */
[C---:B------:R-:W-:Y:S01]  /*0c40*/  ISETP.GT.U32.AND P5, PT, R3.reuse, R18, PT ;  /* 0x000000120300720c */ /* 0x040fe20003fa4070 */
[----:B------:R-:W-:Y:S01]  /*0c50*/  @!P0 IMAD.MOV R70, RZ, RZ, -R70 ;  /* 0x000000ffff468224 */ /* 0x000fe200078e0a46 */
[C---:B------:R-:W-:Y:S01]  /*0c60*/  ISETP.GT.U32.AND P0, PT, R3.reuse, R16, PT ;  /* 0x000000100300720c */ /* 0x040fe20003f04070 */
[----:B------:R-:W-:Y:S01]  /*0c70*/  IMAD R20, R3, R5, R20 ;  /* 0x0000000503147224 */ /* 0x000fe200078e0214 */
[----:B------:R-:W-:Y:S01]  /*0c80*/  LOP3.LUT R13, R8, 0x24, RZ, 0xfc, !PT ;  /* 0x00000024080d7812 */ /* 0x000fe200078efcff */
[----:B------:R-:W-:-:S03]  /*0c90*/  IMAD.HI.U32 R5, R9, R22, RZ ;  /* 0x0000001609057227 */ /* 0x000fc600078e00ff */
[----:B------:R-:W-:Y:S01]  /*0ca0*/  IABS R28, R13 ;  /* 0x0000000d001c7213 */ /* 0x000fe20000000000 */
[----:B------:R-:W-:Y:S02]  /*0cb0*/  IMAD.MOV R11, RZ, RZ, -R11 ;  /* 0x000000ffff0b7224 */ /* 0x000fe400078e0a0b */
[----:B------:R-:W-:Y:S02]  /*0cc0*/  IMAD.MOV R5, RZ, RZ, -R5 ;  /* 0x000000ffff057224 */ /* 0x000fe400078e0a05 */
[----:B------:R-:W-:Y:S02]  /*0cd0*/  IMAD.MOV.U32 R12, RZ, RZ, R2 ;  /* 0x000000ffff0c7224 */ /* 0x000fe400078e0002 */
[C---:B------:R-:W-:Y:S02]  /*0ce0*/  IMAD R24, R3.reuse, R11, R24 ;  /* 0x0000000b03187224 */ /* 0x040fe400078e0218 */
[C---:B------:R-:W-:Y:S02]  /*0cf0*/  IMAD R2, R3.reuse, R5, R22 ;  /* 0x0000000503027224 */ /* 0x040fe400078e0216 */
[--C-:B------:R-:W-:Y:S01]  /*0d00*/  @!P5 IMAD.IADD R18, R18, 0x1, -R3.reuse ;  /* 0x000000011212d824 */ /* 0x100fe200078e0a03 */
[C---:B------:R-:W-:Y:S01]  /*0d10*/  ISETP.GT.U32.AND P5, PT, R3.reuse, R24, PT ;  /* 0x000000180300720c */ /* 0x040fe20003fa4070 */
[----:B------:R-:W-:Y:S01]  /*0d20*/  @!P0 IMAD.IADD R16, R16, 0x1, -R3 ;  /* 0x0000000110108824 */ /* 0x000fe200078e0a03 */
[----:B------:R-:W-:Y:S01]  /*0d30*/  ISETP.GT.U32.AND P0, PT, R3, R2, PT ;  /* 0x000000020300720c */ /* 0x000fe20003f04070 */
[----:B------:R-:W-:-:S04]  /*0d40*/  IMAD.HI.U32 R5, R9, R26, RZ ;  /* 0x0000001a09057227 */ /* 0x000fc800078e00ff */
[----:B------:R-:W-:Y:S01]  /*0d50*/  @!P6 IMAD.MOV R12, RZ, RZ, -R12 ;  /* 0x000000ffff0ce224 */ /* 0x000fe200078e0a0c */
[----:B------:R-:W-:Y:S01]  /*0d60*/  ISETP.GT.U32.AND P6, PT, R3, R20, PT ;  /* 0x000000140300720c */ /* 0x000fe20003fc4070 */
[----:B------:R-:W-:Y:S02]  /*0d70*/  IMAD.MOV R5, RZ, RZ, -R5 ;  /* 0x000000ffff057224 */ /* 0x000fe400078e0a05 */
[----:B------:R-:W-:Y:S01]  /*0d80*/  @!P2 IMAD.MOV R14, RZ, RZ, -R14 ;  /* 0x000000ffff0ea224 */ /* 0x000fe200078e0a0e */
[----:B------:R-:W-:Y:S01]  /*0d90*/  ISETP.GE.AND P2, PT, R15, RZ, PT ;  /* 0x000000ff0f00720c */ /* 0x000fe20003f46270 */
[--C-:B------:R-:W-:Y:S01]  /*0da0*/  @!P5 IMAD.IADD R24, R24, 0x1, -R3.reuse ;  /* 0x000000011818d824 */ /* 0x100fe200078e0a03 */
[----:B------:R-:W-:Y:S01]  /*0db0*/  LOP3.LUT R15, R8, 0x28, RZ, 0xfc, !PT ;  /* 0x00000028080f7812 */ /* 0x000fe200078efcff */
[----:B------:R-:W-:Y:S02]  /*0dc0*/  @!P0 IMAD.IADD R2, R2, 0x1, -R3 ;  /* 0x0000000102028824 */ /* 0x000fe400078e0a03 */
[----:B------:R-:W-:Y:S01]  /*0dd0*/  @!P4 IMAD.MOV R16, RZ, RZ, -R16 ;  /* 0x000000ffff10c224 */ /* 0x000fe200078e0a10 */
[C---:B------:R-:W-:Y:S01]  /*0de0*/  ISETP.GT.U32.AND P4, PT, R3.reuse, R24, PT ;  /* 0x000000180300720c */ /* 0x040fe20003f84070 */
[C---:B------:R-:W-:Y:S01]  /*0df0*/  IMAD R26, R3.reuse, R5, R26 ;  /* 0x00000005031a7224 */ /* 0x040fe200078e021a */
[----:B------:R-:W-:Y:S01]  /*0e00*/  ISETP.GT.U32.AND P5, PT, R3, R2, PT ;  /* 0x000000020300720c */ /* 0x000fe20003fa4070 */
[----:B------:R-:W-:Y:S01]  /*0e10*/  IMAD.HI.U32 R5, R9, R28, RZ ;  /* 0x0000001c09057227 */ /* 0x000fe200078e00ff */
[----:B------:R-:W-:-:S03]  /*0e20*/  IABS R30, R15 ;  /* 0x0000000f001e7213 */ /* 0x000fc60000000000 */
[----:B------:R-:W-:Y:S02]  /*0e30*/  IMAD.MOV R5, RZ, RZ, -R5 ;  /* 0x000000ffff057224 */ /* 0x000fe400078e0a05 */
[--C-:B------:R-:W-:Y:S01]  /*0e40*/  @!P6 IMAD.IADD R20, R20, 0x1, -R3.reuse ;  /* 0x000000011414e824 */ /* 0x100fe200078e0a03 */
[----:B------:R-:W-:Y:S01]  /*0e50*/  ISETP.GE.AND P6, PT, R17, RZ, PT ;  /* 0x000000ff1100720c */ /* 0x000fe20003fc6270 */
[----:B------:R-:W-:Y:S01]  /*0e60*/  IMAD R28, R3, R5, R28 ;  /* 0x00000005031c7224 */ /* 0x000fe200078e021c */
[----:B------:R-:W-:Y:S01]  /*0e70*/  LOP3.LUT R17, R8, 0x2c, RZ, 0xfc, !PT ;  /* 0x0000002c08117812 */ /* 0x000fe200078efcff */
[----:B------:R-:W-:Y:S01]  /*0e80*/  IMAD.HI.U32 R5, R9, R30, RZ ;  /* 0x0000001e09057227 */ /* 0x000fe200078e00ff */
[----:B------:R-:W-:Y:S02]  /*0e90*/  ISETP.GT.U32.AND P0, PT, R3, R20, PT ;  /* 0x000000140300720c */ /* 0x000fe40003f04070 */
[----:B------:R-:W-:Y:S01]  /*0ea0*/  IABS R32, R17 ;  /* 0x0000001100207213 */ /* 0x000fe20000000000 */
[--C-:B------:R-:W-:Y:S01]  /*0eb0*/  @!P4 IMAD.IADD R24, R24, 0x1, -R3.reuse ;  /* 0x000000011818c824 */ /* 0x100fe200078e0a03 */
[----:B------:R-:W-:Y:S01]  /*0ec0*/  ISETP.GE.AND P4, PT, R13, RZ, PT ;  /* 0x000000ff0d00720c */ /* 0x000fe20003f86270 */
[----:B------:R-:W-:Y:S01]  /*0ed0*/  @!P5 IMAD.IADD R2, R2, 0x1, -R3 ;  /* 0x000000010202d824 */ /* 0x000fe200078e0a03 */
[----:B------:R-:W-:Y:S01]  /*0ee0*/  LOP3.LUT R13, R8, 0x30, RZ, 0xfc, !PT ;  /* 0x00000030080d7812 */ /* 0x000fe200078efcff */
[----:B------:R-:W-:Y:S01]  /*0ef0*/  IMAD.MOV R5, RZ, RZ, -R5 ;  /* 0x000000ffff057224 */ /* 0x000fe200078e0a05 */
[----:B------:R-:W-:Y:S01]  /*0f00*/  ISETP.GT.U32.AND P5, PT, R3, R28, PT ;  /* 0x0000001c0300720c */ /* 0x000fe20003fa4070 */
[----:B------:R-:W-:Y:S01]  /*0f10*/  IMAD.HI.U32 R11, R9, R32, RZ ;  /* 0x00000020090b7227 */ /* 0x000fe200078e00ff */
[----:B------:R-:W-:-:S03]  /*0f20*/  IABS R34, R13 ;  /* 0x0000000d00227213 */ /* 0x000fc60000000000 */
[C---:B------:R-:W-:Y:S01]  /*0f30*/  IMAD R30, R3.reuse, R5, R30 ;  /* 0x00000005031e7224 */ /* 0x040fe200078e021e */
[----:B------:R-:W-:Y:S01]  /*0f40*/  LOP3.LUT R5, R8, 0x34, RZ, 0xfc, !PT ;  /* 0x0000003408057812 */ /* 0x000fe200078efcff */
[----:B------:R-:W-:Y:S02]  /*0f50*/  IMAD.MOV.U32 R22, RZ, RZ, R2 ;  /* 0x000000ffff167224 */ /* 0x000fe400078e0002 */
[----:B------:R-:W-:Y:S01]  /*0f60*/  IMAD.MOV R11, RZ, RZ, -R11 ;  /* 0x000000ffff0b7224 */ /* 0x000fe200078e0a0b */
[----:B------:R-:W-:Y:S01]  /*0f70*/  IABS R36, R5 ;  /* 0x0000000500247213 */ /* 0x000fe20000000000 */
[----:B------:R-:W-:Y:S01]  /*0f80*/  @!P2 IMAD.MOV R22, RZ, RZ, -R22 ;  /* 0x000000ffff16a224 */ /* 0x000fe200078e0a16 */
[----:B------:R-:W-:Y:S01]  /*0f90*/  ISETP.GT.U32.AND P2, PT, R3, R30, PT ;  /* 0x0000001e0300720c */ /* 0x000fe20003f44070 */
[----:B------:R-:W-:-:S04]  /*0fa0*/  IMAD.HI.U32 R2, R9, R34, RZ ;  /* 0x0000002209027227 */ /* 0x000fc800078e00ff */
[C---:B------:R-:W-:Y:S02]  /*0fb0*/  IMAD R32, R3.reuse, R11, R32 ;  /* 0x0000000b03207224 */ /* 0x040fe400078e0220 */
[----:B------:R-:W-:Y:S02]  /*0fc0*/  IMAD.MOV R2, RZ, RZ, -R2 ;  /* 0x000000ffff027224 */ /* 0x000fe400078e0a02 */
[----:B------:R-:W-:Y:S01]  /*0fd0*/  @!P6 IMAD.MOV R24, RZ, RZ, -R24 ;  /* 0x000000ffff18e224 */ /* 0x000fe200078e0a18 */
[C---:B------:R-:W-:Y:S01]  /*0fe0*/  ISETP.GT.U32.AND P6, PT, R3.reuse, R32, PT ;  /* 0x000000200300720c */ /* 0x040fe20003fc4070 */
[C---:B------:R-:W-:Y:S02]  /*0ff0*/  IMAD R34, R3.reuse, R2, R34 ;  /* 0x0000000203227224 */ /* 0x040fe400078e0222 */
[--C-:B------:R-:W-:Y:S02]  /*1000*/  @!P2 IMAD.IADD R30, R30, 0x1, -R3.reuse ;  /* 0x000000011e1ea824 */ /* 0x100fe400078e0a03 */
[----:B------:R-:W-:Y:S01]  /*1010*/  @!P5 IMAD.IADD R28, R28, 0x1, -R3 ;  /* 0x000000011c1cd824 */ /* 0x000fe200078e0a03 */
[----:B------:R-:W-:Y:S01]  /*1020*/  ISETP.GT.U32.AND P2, PT, R3, R34, PT ;  /* 0x000000220300720c */ /* 0x000fe20003f44070 */
[----:B------:R-:W-:-:S03]  /*1030*/  IMAD.HI.U32 R2, R9, R36, RZ ;  /* 0x0000002409027227 */ /* 0x000fc600078e00ff */
[C---:B------:R-:W-:Y:S01]  /*1040*/  ISETP.GT.U32.AND P5, PT, R3.reuse, R28, PT ;  /* 0x0000001c0300720c */ /* 0x040fe20003fa4070 */
[----:B------:R-:W-:Y:S01]  /*1050*/  @!P3 IMAD.MOV R18, RZ, RZ, -R18 ;  /* 0x000000ffff12b224 */ /* 0x000fe200078e0a12 */
[C---:B------:R-:W-:Y:S01]  /*1060*/  ISETP.GT.U32.AND P3, PT, R3.reuse, R26, PT ;  /* 0x0000001a0300720c */ /* 0x040fe20003f64070 */
[--C-:B------:R-:W-:Y:S01]  /*1070*/  @!P6 IMAD.IADD R32, R32, 0x1, -R3.reuse ;  /* 0x000000012020e824 */ /* 0x100fe200078e0a03 */
[----:B------:R-:W-:Y:S01]  /*1080*/  ISETP.GT.U32.AND P6, PT, R3, R30, PT ;  /* 0x0000001e0300720c */ /* 0x000fe20003fc4070 */
[----:B------:R-:W-:Y:S02]  /*1090*/  IMAD.SHL.U32 R11, R153, 0x10, RZ ;  /* 0x00000010990b7824 */ /* 0x000fe400078e00ff */
[----:B------:R-:W-:Y:S02]  /*10a0*/  IMAD.MOV R2, RZ, RZ, -R2 ;  /* 0x000000ffff027224 */ /* 0x000fe400078e0a02 */
[--C-:B------:R-:W-:Y:S02]  /*10b0*/  @!P2 IMAD.IADD R34, R34, 0x1, -R3.reuse ;  /* 0x000000012222a824 */ /* 0x100fe400078e0a03 */
[----:B------:R-:W-:Y:S01]  /*10c0*/  IMAD R36, R3, R2, R36 ;  /* 0x0000000203247224 */ /* 0x000fe200078e0224 */
[----:B------:R-:W-:Y:S01]  /*10d0*/  LOP3.LUT R2, R11, 0x70, RZ, 0xc0, !PT ;  /* 0x000000700b027812 */ /* 0x000fe200078ec0ff */
[--C-:B------:R-:W-:Y:S01]  /*10e0*/  @!P0 IMAD.IADD R20, R20, 0x1, -R3.reuse ;  /* 0x0000000114148824 */ /* 0x100fe200078e0a03 */
[----:B------:R-:W-:Y:S01]  /*10f0*/  LOP3.LUT R11, R8, 0x38, RZ, 0xfc, !PT ;  /* 0x00000038080b7812 */ /* 0x000fe200078efcff */
[--C-:B------:R-:W-:Y:S01]  /*1100*/  @!P3 IMAD.IADD R26, R26, 0x1, -R3.reuse ;  /* 0x000000011a1ab824 */ /* 0x100fe200078e0a03 */
[----:B------:R-:W-:Y:S01]  /*1110*/  ISETP.GT.U32.AND P2, PT, R3, R34, PT ;  /* 0x000000220300720c */ /* 0x000fe20003f44070 */
[--C-:B------:R-:W-:Y:S01]  /*1120*/  @!P5 IMAD.IADD R28, R28, 0x1, -R3.reuse ;  /* 0x000000011c1cd824 */ /* 0x100fe200078e0a03 */
[----:B------:R-:W-:Y:S01]  /*1130*/  IABS R38, R11 ;  /* 0x0000000b00267213 */ /* 0x000fe20000000000 */
[----:B------:R-:W-:Y:S01]  /*1140*/  @!P6 IMAD.IADD R30, R30, 0x1, -R3 ;  /* 0x000000011e1ee824 */ /* 0x000fe200078e0a03 */
[----:B------:R-:W-:Y:S01]  /*1150*/  ISETP.GE.AND P5, PT, R13, RZ, PT ;  /* 0x000000ff0d00720c */ /* 0x000fe20003fa6270 */
[----:B------:R-:W-:Y:S01]  /*1160*/  @!P1 IMAD.MOV R20, RZ, RZ, -R20 ;  /* 0x000000ffff149224 */ /* 0x000fe200078e0a14 */
[----:B------:R-:W-:Y:S01]  /*1170*/  ISETP.GE.AND P6, PT, R11, RZ, PT ;  /* 0x000000ff0b00720c */ /* 0x000fe20003fc6270 */
[----:B------:R-:W-:Y:S01]  /*1180*/  @!P4 IMAD.MOV R28, RZ, RZ, -R28 ;  /* 0x000000ffff1cc224 */ /* 0x000fe200078e0a1c */
[----:B------:R-:W-:Y:S01]  /*1190*/  ISETP.GT.U32.AND P1, PT, R3, R26, PT ;  /* 0x0000001a0300720c */ /* 0x000fe20003f24070 */
[----:B------:R-:W-:Y:S01]  /*11a0*/  IMAD.HI.U32 R11, R9, R38, RZ ;  /* 0x00000026090b7227 */ /* 0x000fe200078e00ff */
[----:B------:R-:W-:-:S02]  /*11b0*/  ISETP.GE.AND P4, PT, R5, RZ, PT ;  /* 0x000000ff0500720c */ /* 0x000fc40003f86270 */
[----:B------:R-:W-:Y:S01]  /*11c0*/  LOP3.LUT R5, R153, 0xff, RZ, 0xc0, !PT ;  /* 0x000000ff99057812 */ /* 0x000fe200078ec0ff */
[----:B------:R-:W-:Y:S01]  /*11d0*/  IMAD.MOV R11, RZ, RZ, -R11 ;  /* 0x000000ffff0b7224 */ /* 0x000fe200078e0a0b */
[----:B------:R-:W-:Y:S01]  /*11e0*/  ISETP.GE.AND P0, PT, R19, RZ, PT ;  /* 0x000000ff1300720c */ /* 0x000fe20003f06270 */
[----:B------:R-:W-:Y:S01]  /*11f0*/  @!P2 IMAD.IADD R34, R34, 0x1, -R3 ;  /* 0x000000012222a824 */ /* 0x000fe200078e0a03 */
[----:B------:R-:W-:Y:S01]  /*1200*/  LOP3.LUT R13, R8, 0x3c, RZ, 0xfc, !PT ;  /* 0x0000003c080d7812 */ /* 0x000fe200078efcff */
[----:B------:R-:W-:Y:S01]  /*1210*/  IMAD R154, R4, 0x100, R5 ;  /* 0x00000100049a7824 */ /* 0x000fe200078e0205 */
[----:B------:R-:W-:Y:S01]  /*1220*/  ISETP.GE.AND P3, PT, R15, RZ, PT ;  /* 0x000000ff0f00720c */ /* 0x000fe20003f66270 */
[C---:B------:R-:W-:Y:S01]  /*1230*/  IMAD R4, R3.reuse, R11, R38 ;  /* 0x0000000b03047224 */ /* 0x040fe200078e0226 */
[----:B------:R-:W-:Y:S01]  /*1240*/  IABS R40, R13 ;  /* 0x0000000d00287213 */ /* 0x000fe20000000000 */
[----:B------:R-:W-:Y:S01]  /*1250*/  @!P5 IMAD.MOV R34, RZ, RZ, -R34 ;  /* 0x000000ffff22d224 */ /* 0x000fe200078e0a22 */
[----:B------:R-:W-:Y:S01]  /*1260*/  LOP3.LUT R15, R8, 0x40, RZ, 0xfc, !PT ;  /* 0x00000040080f7812 */ /* 0x000fe200078efcff */
[----:B------:R-:W-:Y:S01]  /*1270*/  @!P1 IMAD.IADD R26, R26, 0x1, -R3 ;  /* 0x000000011a1a9824 */ /* 0x000fe200078e0a03 */
[----:B------:R-:W-:Y:S01]  /*1280*/  ISETP.GT.U32.AND P5, PT, R3, R4, PT ;  /* 0x000000040300720c */ /* 0x000fe20003fa4070 */
[----:B------:R-:W-:Y:S01]  /*1290*/  IMAD R2, R5, 0x80, R2 ;  /* 0x0000008005027824 */ /* 0x000fe200078e0202 */
[----:B------:R-:W-:Y:S01]  /*12a0*/  ISETP.GE.AND P1, PT, R17, RZ, PT ;  /* 0x000000ff1100720c */ /* 0x000fe20003f26270 */
[----:B------:R-:W-:Y:S01]  /*12b0*/  @!P0 IMAD.MOV R26, RZ, RZ, -R26 ;  /* 0x000000ffff1a8224 */ /* 0x000fe200078e0a1a */
[C---:B------:R-:W-:Y:S01]  /*12c0*/  ISETP.GT.U32.AND P0, PT, R3.reuse, R32, PT ;  /* 0x000000200300720c */ /* 0x040fe20003f04070 */
[----:B------:R-:W-:Y:S01]  /*12d0*/  STL [R1+0x140], R154 ;  /* 0x0001409a01007387 */ /* 0x000fe20000100800 */
[----:B------:R-:W-:Y:S01]  /*12e0*/  IABS R42, R15 ;  /* 0x0000000f002a7213 */ /* 0x000fe20000000000 */
[----:B------:R-:W-:Y:S01]  /*12f0*/  @!P3 IMAD.MOV R30, RZ, RZ, -R30 ;  /* 0x000000ffff1eb224 */ /* 0x000fe200078e0a1e */
[----:B------:R-:W-:Y:S01]  /*1300*/  ISETP.GT.U32.AND P3, PT, R3, R36, PT ;  /* 0x000000240300720c */ /* 0x000fe20003f64070 */
[----:B------:R-:W-:Y:S01]  /*1310*/  VIADD R201, R2, UR8 ;  /* 0x0000000802c97c36 */ /* 0x000fe20008000000 */
[----:B------:R-:W-:-:S02]  /*1320*/  LOP3.LUT R17, R8, 0x44, RZ, 0xfc, !PT ;  /* 0x0000004408117812 */ /* 0x000fc400078efcff */
[----:B------:R-:W-:Y:S01]  /*1330*/  LOP3.LUT R19, R8, 0x50, RZ, 0xfc, !PT ;  /* 0x0000005008137812 */ /* 0x000fe200078efcff */
[--C-:B------:R-:W-:Y:S01]  /*1340*/  @!P5 IMAD.IADD R4, R4, 0x1, -R3.reuse ;  /* 0x000000010404d824 */ /* 0x100fe200078e0a03 */
[----:B------:R-:W-:Y:S02]  /*1350*/  IABS R44, R17 ;  /* 0x00000011002c7213 */ /* 0x000fe40000000000 */
[----:B------:R-:W-:Y:S01]  /*1360*/  ISETP.GE.AND P2, PT, R17, RZ, PT ;  /* 0x000000ff1100720c */ /* 0x000fe20003f46270 */
[----:B------:R-:W-:Y:S01]  /*1370*/  @!P0 IMAD.IADD R32, R32, 0x1, -R3 ;  /* 0x0000000120208824 */ /* 0x000fe200078e0a03 */
[----:B------:R-:W-:Y:S01]  /*1380*/  ISETP.GT.U32.AND P5, PT, R3, R4, PT ;  /* 0x000000040300720c */ /* 0x000fe20003fa4070 */
[----:B------:R-:W-:Y:S01]  /*1390*/  IMAD.HI.U32 R17, R9, R44, RZ ;  /* 0x0000002c09117227 */ /* 0x000fe200078e00ff */
[----:B------:R-:W-:Y:S02]  /*13a0*/  ISETP.GE.AND P0, PT, R13, RZ, PT ;  /* 0x000000ff0d00720c */ /* 0x000fe40003f06270 */
[----:B------:R-:W-:Y:S01]  /*13b0*/  IABS R50, R19 ;  /* 0x0000001300327213 */ /* 0x000fe20000000000 */
[----:B------:R-:W-:Y:S01]  /*13c0*/  IMAD.HI.U32 R13, R9, R40, RZ ;  /* 0x00000028090d7227 */ /* 0x000fe200078e00ff */
[----:B------:R-:W-:-:S02]  /*13d0*/  LOP3.LUT R5, R8, 0x48, RZ, 0xfc, !PT ;  /* 0x0000004808057812 */ /* 0x000fc400078efcff */
[----:B------:R-:W-:Y:S01]  /*13e0*/  LOP3.LUT R11, R8, 0x4c, RZ, 0xfc, !PT ;  /* 0x0000004c080b7812 */ /* 0x000fe200078efcff */
[----:B------:R-:W-:Y:S01]  /*13f0*/  @!P1 IMAD.MOV R32, RZ, RZ, -R32 ;  /* 0x000000ffff209224 */ /* 0x000fe200078e0a20 */
[----:B------:R-:W-:Y:S01]  /*1400*/  ISETP.GE.AND P1, PT, R15, RZ, PT ;  /* 0x000000ff0f00720c */ /* 0x000fe20003f26270 */
[----:B------:R-:W-:Y:S01]  /*1410*/  IMAD.MOV R13, RZ, RZ, -R13 ;  /* 0x000000ffff0d7224 */ /* 0x000fe200078e0a0d */
[----:B------:R-:W-:Y:S01]  /*1420*/  IABS R46, R5 ;  /* 0x00000005002e7213 */ /* 0x000fe20000000000 */
[----:B------:R-:W-:Y:S01]  /*1430*/  IMAD.HI.U32 R15, R9, R42, RZ ;  /* 0x0000002a090f7227 */ /* 0x000fe200078e00ff */
[----:B------:R-:W-:Y:S02]  /*1440*/  IABS R48, R11 ;  /* 0x0000000b00307213 */ /* 0x000fe40000000000 */
[----:B------:R-:W-:Y:S01]  /*1450*/  LOP3.LUT R200, R2, 0x10, RZ, 0x3c, !PT ;  /* 0x0000001002c87812 */ /* 0x000fe200078e3cff */
[----:B------:R-:W-:Y:S02]  /*1460*/  IMAD R40, R3, R13, R40 ;  /* 0x0000000d03287224 */ /* 0x000fe400078e0228 */
[----:B------:R-:W-:-:S02]  /*1470*/  IMAD.MOV R15, RZ, RZ, -R15 ;  /* 0x000000ffff0f7224 */ /* 0x000fc400078e0a0f */
[--C-:B------:R-:W-:Y:S01]  /*1480*/  @!P5 IMAD.IADD R4, R4, 0x1, -R3.reuse ;  /* 0x000000010404d824 */ /* 0x100fe200078e0a03 */
[C---:B------:R-:W-:Y:S01]  /*1490*/  ISETP.GT.U32.AND P5, PT, R3.reuse, R40, PT ;  /* 0x000000280300720c */ /* 0x040fe20003fa4070 */
[C---:B------:R-:W-:Y:S02]  /*14a0*/  IMAD R42, R3.reuse, R15, R42 ;  /* 0x0000000f032a7224 */ /* 0x040fe400078e022a */
[----:B------:R-:W-:Y:S02]  /*14b0*/  IMAD.MOV.U32 R38, RZ, RZ, R4 ;  /* 0x000000ffff267224 */ /* 0x000fe400078e0004 */
[----:B------:R-:W-:Y:S02]  /*14c0*/  @!P3 IMAD.IADD R36, R36, 0x1, -R3 ;  /* 0x000000012424b824 */ /* 0x000fe400078e0a03 */
[----:B------:R-:W-:Y:S01]  /*14d0*/  @!P6 IMAD.MOV R38, RZ, RZ, -R38 ;  /* 0x000000ffff26e224 */ /* 0x000fe200078e0a26 */
[C---:B------:R-:W-:Y:S01]  /*14e0*/  ISETP.GT.U32.AND P6, PT, R3.reuse, R42, PT ;  /* 0x0000002a0300720c */ /* 0x040fe20003fc4070 */
[----:B------:R-:W-:Y:S01]  /*14f0*/  IMAD.MOV R17, RZ, RZ, -R17 ;  /* 0x000000ffff117224 */ /* 0x000fe200078e0a11 */
[----:B------:R-:W-:Y:S01]  /*1500*/  ISETP.GT.U32.AND P3, PT, R3, R36, PT ;  /* 0x000000240300720c */ /* 0x000fe20003f64070 */
[----:B------:R-:W-:-:S04]  /*1510*/  IMAD.HI.U32 R13, R9, R50, RZ ;  /* 0x00000032090d7227 */ /* 0x000fc800078e00ff */
[----:B------:R-:W-:Y:S02]  /*1520*/  @!P5 IMAD.IADD R40, R40, 0x1, -R3 ;  /* 0x000000012828d824 */ /* 0x000fe400078e0a03 */
[----:B------:R-:W-:-:S03]  /*1530*/  IMAD.HI.U32 R15, R9, R52, RZ ;  /* 0x00000034090f7227 */ /* 0x000fc600078e00ff */
[C---:B------:R-:W-:Y:S01]  /*1540*/  ISETP.GT.U32.AND P5, PT, R3.reuse, R40, PT ;  /* 0x000000280300720c */ /* 0x040fe20003fa4070 */
[----:B------:R-:W-:Y:S02]  /*1550*/  @!P6 IMAD.IADD R42, R42, 0x1, -R3 ;  /* 0x000000012a2ae824 */ /* 0x000fe400078e0a03 */
[C---:B------:R-:W-:Y:S02]  /*1560*/  IMAD R44, R3.reuse, R17, R44 ;  /* 0x00000011032c7224 */ /* 0x040fe400078e022c */
[----:B------:R-:W-:Y:S01]  /*1570*/  IMAD.MOV R13, RZ, RZ, -R13 ;  /* 0x000000ffff0d7224 */ /* 0x000fe200078e0a0d */
[----:B------:R-:W-:Y:S01]  /*1580*/  ISETP.GT.U32.AND P6, PT, R3, R42, PT ;  /* 0x0000002a0300720c */ /* 0x000fe20003fc4070 */
[----:B------:R-:W-:Y:S02]  /*1590*/  IMAD.MOV R15, RZ, RZ, -R15 ;  /* 0x000000ffff0f7224 */ /* 0x000fe400078e0a0f */
[----:B------:R-:W-:Y:S01]  /*15a0*/  @!P3 IMAD.IADD R36, R36, 0x1, -R3 ;  /* 0x000000012424b824 */ /* 0x000fe200078e0a03 */
[----:B------:R-:W-:Y:S01]  /*15b0*/  ISETP.GE.AND P3, PT, R5, RZ, PT ;  /* 0x000000ff0500720c */ /* 0x000fe20003f66270 */
[----:B------:R-:W-:-:S04]  /*15c0*/  IMAD.HI.U32 R17, R9, R54, RZ ;  /* 0x0000003609117227 */ /* 0x000fc800078e00ff */
[----:B------:R-:W-:Y:S01]  /*15d0*/  @!P5 IMAD.IADD R40, R40, 0x1, -R3 ;  /* 0x000000012828d824 */ /* 0x000fe200078e0a03 */
[C---:B------:R-:W-:Y:S01]  /*15e0*/  ISETP.GT.U32.AND P5, PT, R3.reuse, R44, PT ;  /* 0x0000002c0300720c */ /* 0x040fe20003fa4070 */
[----:B------:R-:W-:Y:S01]  /*15f0*/  IMAD R50, R3, R13, R50 ;  /* 0x0000000d03327224 */ /* 0x000fe200078e0232 */
[----:B------:R-:W-:Y:S01]  /*1600*/  LOP3.LUT R13, R8, 0x5c, RZ, 0xfc, !PT ;  /* 0x0000005c080d7812 */ /* 0x000fe200078efcff */
[----:B------:R-:W-:-:S03]  /*1610*/  IMAD.HI.U32 R5, R9, R46, RZ ;  /* 0x0000002e09057227 */ /* 0x000fc600078e00ff */
[----:B------:R-:W-:Y:S01]  /*1620*/  IABS R56, R13 ;  /* 0x0000000d00387213 */ /* 0x000fe20000000000 */
[----:B------:R-:W-:Y:S01]  /*1630*/  IMAD R52, R3, R15, R52 ;  /* 0x0000000f03347224 */ /* 0x000fe200078e0234 */
[----:B------:R-:W-:Y:S01]  /*1640*/  LOP3.LUT R15, R8, 0x60, RZ, 0xfc, !PT ;  /* 0x00000060080f7812 */ /* 0x000fe200078efcff */
[----:B------:R-:W-:Y:S01]  /*1650*/  @!P4 IMAD.MOV R36, RZ, RZ, -R36 ;  /* 0x000000ffff24c224 */ /* 0x000fe200078e0a24 */
[----:B------:R-:W-:Y:S01]  /*1660*/  ISETP.GE.AND P4, PT, R11, RZ, PT ;  /* 0x000000ff0b00720c */ /* 0x000fe20003f86270 */
[----:B------:R-:W-:Y:S01]  /*1670*/  IMAD.MOV R17, RZ, RZ, -R17 ;  /* 0x000000ffff117224 */ /* 0x000fe200078e0a11 */
[----:B------:R-:W-:Y:S01]  /*1680*/  IABS R58, R15 ;  /* 0x0000000f003a7213 */ /* 0x000fe20000000000 */
[----:B------:R-:W-:Y:S02]  /*1690*/  IMAD.MOV R5, RZ, RZ, -R5 ;  /* 0x000000ffff057224 */ /* 0x000fe400078e0a05 */
[----:B------:R-:W-:Y:S02]  /*16a0*/  @!P6 IMAD.IADD R42, R42, 0x1, -R3 ;  /* 0x000000012a2ae824 */ /* 0x000fe400078e0a03 */
[----:B------:R-:W-:-:S04]  /*16b0*/  IMAD.HI.U32 R11, R9, R48, RZ ;  /* 0x00000030090b7227 */ /* 0x000fc800078e00ff */
[C---:B------:R-:W-:Y:S01]  /*16c0*/  IMAD R54, R3.reuse, R17, R54 ;  /* 0x0000001103367224 */ /* 0x040fe200078e0236 */
[----:B------:R-:W-:Y:S01]  /*16d0*/  LOP3.LUT R17, R8, 0x64, RZ, 0xfc, !PT ;  /* 0x0000006408117812 */ /* 0x000fe200078efcff */
[C---:B------:R-:W-:Y:S02]  /*16e0*/  IMAD R46, R3.reuse, R5, R46 ;  /* 0x00000005032e7224 */ /* 0x040fe400078e022e */
[----:B------:R-:W-:Y:S01]  /*16f0*/  @!P1 IMAD.MOV R42, RZ, RZ, -R42 ;  /* 0x000000ffff2a9224 */ /* 0x000fe200078e0a2a */
[----:B------:R-:W-:Y:S01]  /*1700*/  ISETP.GT.U32.AND P1, PT, R3, R50, PT ;  /* 0x000000320300720c */ /* 0x000fe20003f24070 */
[----:B------:R-:W-:Y:S01]  /*1710*/  IMAD.MOV R11, RZ, RZ, -R11 ;  /* 0x000000ffff0b7224 */ /* 0x000fe200078e0a0b */
[----:B------:R-:W-:Y:S01]  /*1720*/  IABS R60, R17 ;  /* 0x00000011003c7213 */ /* 0x000fe20000000000 */
[----:B------:R-:W-:Y:S01]  /*1730*/  IMAD.HI.U32 R4, R9, R56, RZ ;  /* 0x0000003809047227 */ /* 0x000fe200078e00ff */
[----:B------:R-:W-:-:S03]  /*1740*/  ISETP.GT.U32.AND P6, PT, R3, R46, PT ;  /* 0x0000002e0300720c */ /* 0x000fc60003fc4070 */
[----:B------:R-:W-:-:S04]  /*1750*/  IMAD.HI.U32 R5, R9, R58, RZ ;  /* 0x0000003a09057227 */ /* 0x000fc800078e00ff */
[----:B------:R-:W-:Y:S02]  /*1760*/  @!P5 IMAD.IADD R44, R44, 0x1, -R3 ;  /* 0x000000012c2cd824 */ /* 0x000fe400078e0a03 */
[C---:B------:R-:W-:Y:S02]  /*1770*/  IMAD R48, R3.reuse, R11, R48 ;  /* 0x0000000b03307224 */ /* 0x040fe400078e0230 */
[----:B------:R-:W-:Y:S01]  /*1780*/  IMAD.MOV R4, RZ, RZ, -R4 ;  /* 0x000000ffff047224 */ /* 0x000fe200078e0a04 */
[----:B------:R-:W-:Y:S01]  /*1790*/  ISETP.GT.U32.AND P5, PT, R3, R44, PT ;  /* 0x0000002c0300720c */ /* 0x000fe20003fa4070 */
[----:B------:R-:W-:Y:S02]  /*17a0*/  IMAD.MOV R11, RZ, RZ, -R5 ;  /* 0x000000ffff0b7224 */ /* 0x000fe400078e0a05 */
[----:B------:R-:W-:-:S04]  /*17b0*/  IMAD.HI.U32 R5, R9, R60, RZ ;  /* 0x0000003c09057227 */ /* 0x000fc800078e00ff */
[C---:B------:R-:W-:Y:S02]  /*17c0*/  IMAD R4, R3.reuse, R4, R56 ;  /* 0x0000000403047224 */ /* 0x040fe400078e0238 */
[----:B------:R-:W-:Y:S02]  /*17d0*/  IMAD R56, R3, R11, R58 ;  /* 0x0000000b03387224 */ /* 0x000fe400078e023a */
[----:B------:R-:W-:-:S04]  /*17e0*/  IMAD.HI.U32 R11, R9, R62, RZ ;  /* 0x0000003e090b7227 */ /* 0x000fc800078e00ff */
[----:B------:R-:W-:Y:S02]  /*17f0*/  IMAD.MOV R58, RZ, RZ, -R5 ;  /* 0x000000ffff3a7224 */ /* 0x000fe400078e0a05 */
[----:B------:R-:W-:-:S04]  /*1800*/  IMAD.HI.U32 R5, R9, R64, RZ ;  /* 0x0000004009057227 */ /* 0x000fc800078e00ff */
[----:B------:R-:W-:Y:S01]  /*1810*/  @!P1 IMAD.IADD R50, R50, 0x1, -R3 ;  /* 0x0000000132329824 */ /* 0x000fe200078e0a03 */
[C---:B------:R-:W-:Y:S01]  /*1820*/  ISETP.GT.U32.AND P1, PT, R3.reuse, R56, PT ;  /* 0x000000380300720c */ /* 0x040fe20003f24070 */
[----:B------:R-:W-:Y:S02]  /*1830*/  IMAD.MOV R11, RZ, RZ, -R11 ;  /* 0x000000ffff0b7224 */ /* 0x000fe400078e0a0b */
[----:B------:R-:W-:Y:S02]  /*1840*/  IMAD.MOV R5, RZ, RZ, -R5 ;  /* 0x000000ffff057224 */ /* 0x000fe400078e0a05 */
[--C-:B------:R-:W-:Y:S02]  /*1850*/  @!P6 IMAD.IADD R46, R46, 0x1, -R3.reuse ;  /* 0x000000012e2ee824 */ /* 0x100fe400078e0a03 */
[C---:B------:R-:W-:Y:S02]  /*1860*/  IMAD R58, R3.reuse, R58, R60 ;  /* 0x0000003a033a7224 */ /* 0x040fe400078e023c */
[C---:B------:R-:W-:Y:S01]  /*1870*/  IMAD R60, R3.reuse, R11, R62 ;  /* 0x0000000b033c7224 */ /* 0x040fe200078e023e */
[C---:B------:R-:W-:Y:S01]  /*1880*/  ISETP.GT.U32.AND P6, PT, R3.reuse, R46, PT ;  /* 0x0000002e0300720c */ /* 0x040fe20003fc4070 */
[C---:B------:R-:W-:Y:S01]  /*1890*/  IMAD R62, R3.reuse, R5, R64 ;  /* 0x00000005033e7224 */ /* 0x040fe200078e0240 */
[----:B------:R-:W-:Y:S01]  /*18a0*/  IABS R64, R29 ;  /* 0x0000001d00407213 */ /* 0x000fe20000000000 */
[----:B------:R-:W-:Y:S01]  /*18b0*/  @!P5 IMAD.IADD R44, R44, 0x1, -R3 ;  /* 0x000000012c2cd824 */ /* 0x000fe200078e0a03 */
[----:B------:R-:W-:Y:S01]  /*18c0*/  LOP3.LUT R11, R8, 0x78, RZ, 0xfc, !PT ;  /* 0x00000078080b7812 */ /* 0x000fe200078efcff */
[----:B------:R-:W-:Y:S01]  /*18d0*/  @!P0 IMAD.MOV R40, RZ, RZ, -R40 ;  /* 0x000000ffff288224 */ /* 0x000fe200078e0a28 */
[C---:B------:R-:W-:Y:S01]  /*18e0*/  ISETP.GT.U32.AND P0, PT, R3.reuse, R48, PT ;  /* 0x000000300300720c */ /* 0x040fe20003f04070 */
[----:B------:R-:W-:Y:S01]  /*18f0*/  @!P2 IMAD.MOV R44, RZ, RZ, -R44 ;  /* 0x000000ffff2ca224 */ /* 0x000fe200078e0a2c */
[----:B------:R-:W-:Y:S01]  /*1900*/  ISETP.GT.U32.AND P2, PT, R3, R50, PT ;  /* 0x000000320300720c */ /* 0x000fe20003f44070 */
[----:B------:R-:W-:Y:S01]  /*1910*/  IMAD.HI.U32 R5, R9, R64, RZ ;  /* 0x0000004009057227 */ /* 0x000fe200078e00ff */
[----:B------:R-:W-:-:S02]  /*1920*/  IABS R68, R11 ;  /* 0x0000000b00447213 */ /* 0x000fc40000000000 */
[----:B------:R-:W-:Y:S01]  /*1930*/  ISETP.GT.U32.AND P5, PT, R3, R52, PT ;  /* 0x000000340300720c */ /* 0x000fe20003fa4070 */
[----:B------:R-:W-:Y:S02]  /*1940*/  @!P1 IMAD.IADD R56, R56, 0x1, -R3 ;  /* 0x0000000138389824 */ /* 0x000fe400078e0a03 */
[----:B------:R-:W-:Y:S02]  /*1950*/  IMAD.MOV R8, RZ, RZ, -R5 ;  /* 0x000000ffff087224 */ /* 0x000fe400078e0a05 */
[----:B------:R-:W-:Y:S01]  /*1960*/  IMAD.HI.U32 R5, R9, R66, RZ ;  /* 0x0000004209057227 */ /* 0x000fe200078e00ff */
[----:B------:R-:W-:-:S03]  /*1970*/  ISETP.GT.U32.AND P1, PT, R3, R56, PT ;  /* 0x000000380300720c */ /* 0x000fc60003f24070 */
[----:B------:R-:W-:-:S04]  /*1980*/  IMAD.HI.U32 R9, R9, R68, RZ ;  /* 0x0000004409097227 */ /* 0x000fc800078e00ff */
[--C-:B------:R-:W-:Y:S01]  /*1990*/  @!P6 IMAD.IADD R46, R46, 0x1, -R3.reuse ;  /* 0x000000012e2ee824 */ /* 0x100fe200078e0a03 */
[C---:B------:R-:W-:Y:S01]  /*19a0*/  ISETP.GT.U32.AND P6, PT, R3.reuse, R54, PT ;  /* 0x000000360300720c */ /* 0x040fe20003fc4070 */
[----:B------:R-:W-:Y:S01]  /*19b0*/  @!P0 IMAD.IADD R48, R48, 0x1, -R3 ;  /* 0x0000000130308824 */ /* 0x000fe200078e0a03 */
[C---:B------:R-:W-:Y:S01]  /*19c0*/  ISETP.GT.U32.AND P0, PT, R3.reuse, R4, PT ;  /* 0x000000040300720c */ /* 0x040fe20003f04070 */
[----:B------:R-:W-:Y:S02]  /*19d0*/  IMAD.MOV R9, RZ, RZ, -R9 ;  /* 0x000000ffff097224 */ /* 0x000fe400078e0a09 */
[--C-:B------:R-:W-:Y:S01]  /*19e0*/  @!P2 IMAD.IADD R50, R50, 0x1, -R3.reuse ;  /* 0x000000013232a824 */ /* 0x100fe200078e0a03 */
[C---:B------:R-:W-:Y:S01]  /*19f0*/  ISETP.GT.U32.AND P2, PT, R3.reuse, R60, PT ;  /* 0x0000003c0300720c */ /* 0x040fe20003f44070 */
[C---:B------:R-:W-:Y:S01]  /*1a00*/  IMAD R68, R3.reuse, R9, R68 ;  /* 0x0000000903447224 */ /* 0x040fe200078e0244 */
[----:B------:R-:W-:Y:S01]  /*1a10*/  IABS R9, R154 ;  /* 0x0000009a00097213 */ /* 0x000fe20000000000 */
[--C-:B------:R-:W-:Y:S01]  /*1a20*/  @!P5 IMAD.IADD R52, R52, 0x1, -R3.reuse ;  /* 0x000000013434d824 */ /* 0x100fe200078e0a03 */
[C---:B------:R-:W-:Y:S01]  /*1a30*/  ISETP.GT.U32.AND P5, PT, R3.reuse, R48, PT ;  /* 0x000000300300720c */ /* 0x040fe20003fa4070 */
[----:B------:R-:W-:Y:S01]  /*1a40*/  @!P1 IMAD.IADD R56, R56, 0x1, -R3 ;  /* 0x0000000138389824 */ /* 0x000fe200078e0a03 */
[----:B------:R-:W-:Y:S01]  /*1a50*/  ISETP.GT.U32.AND P1, PT, R3, R68, PT ;  /* 0x000000440300720c */ /* 0x000fe20003f24070 */
[----:B------:R-:W-:-:S04]  /*1a60*/  IMAD.HI.U32 R7, R7, R9, RZ ;  /* 0x0000000907077227 */ /* 0x000fc800078e00ff */
[--C-:B------:R-:W-:Y:S01]  /*1a70*/  @!P6 IMAD.IADD R54, R54, 0x1, -R3.reuse ;  /* 0x000000013636e824 */ /* 0x100fe200078e0a03 */
[C---:B------:R-:W-:Y:S01]  /*1a80*/  ISETP.GT.U32.AND P6, PT, R3.reuse, R52, PT ;  /* 0x000000340300720c */ /* 0x040fe20003fc4070 */
[----:B------:R-:W-:Y:S02]  /*1a90*/  @!P0 IMAD.IADD R4, R4, 0x1, -R3 ;  /* 0x0000000104048824 */ /* 0x000fe400078e0a03 */
[----:B------:R-:W-:Y:S01]  /*1aa0*/  IMAD.MOV R7, RZ, RZ, -R7 ;  /* 0x000000ffff077224 */ /* 0x000fe200078e0a07 */
[----:B------:R-:W-:Y:S01]  /*1ab0*/  ISETP.GT.U32.AND P0, PT, R3, R54, PT ;  /* 0x000000360300720c */ /* 0x000fe20003f04070 */
[----:B------:R-:W-:Y:S01]  /*1ac0*/  @!P2 IMAD.IADD R60, R60, 0x1, -R3 ;  /* 0x000000013c3ca824 */ /* 0x000fe200078e0a03 */
[----:B------:R-:W-:Y:S01]  /*1ad0*/  ISETP.GE.AND P2, PT, R21, RZ, PT ;  /* 0x000000ff1500720c */ /* 0x000fe20003f46270 */
[----:B------:R-:W-:Y:S01]  /*1ae0*/  @!P3 IMAD.MOV R46, RZ, RZ, -R46 ;  /* 0x000000ffff2eb224 */ /* 0x000fe200078e0a2e */
[----:B------:R-:W-:Y:S01]  /*1af0*/  ISETP.GT.U32.AND P3, PT, R3, R4, PT ;  /* 0x000000040300720c */ /* 0x000fe20003f64070 */
[----:B------:R-:W-:-:S02]  /*1b00*/  IMAD R9, R6, R7, R9 ;  /* 0x0000000706097224 */ /* 0x000fc400078e0209 */
[----:B------:R-:W-:Y:S02]  /*1b10*/  @!P1 IMAD.IADD R68, R68, 0x1, -R3 ;  /* 0x0000000144449824 */ /* 0x000fe400078e0a03 */
[----:B------:R-:W-:Y:S01]  /*1b20*/  IMAD.MOV R5, RZ, RZ, -R5 ;  /* 0x000000ffff057224 */ /* 0x000fe200078e0a05 */
[----:B------:R-:W-:Y:S01]  /*1b30*/  ISETP.GT.U32.AND P1, PT, R6, R9, PT ;  /* 0x000000090600720c */ /* 0x000fe20003f24070 */
[--C-:B------:R-:W-:Y:S01]  /*1b40*/  @!P6 IMAD.IADD R52, R52, 0x1, -R3.reuse ;  /* 0x000000013434e824 */ /* 0x100fe200078e0a03 */
[C---:B------:R-:W-:Y:S01]  /*1b50*/  ISETP.GT.U32.AND P6, PT, R3.reuse, R62, PT ;  /* 0x0000003e0300720c */ /* 0x040fe20003fc4070 */
[C---:B------:R-:W-:Y:S02]  /*1b60*/  IMAD R64, R3.reuse, R8, R64 ;  /* 0x0000000803407224 */ /* 0x040fe400078e0240 */
[C---:B------:R-:W-:Y:S02]  /*1b70*/  IMAD R66, R3.reuse, R5, R66 ;  /* 0x0000000503427224 */ /* 0x040fe400078e0242 */
[----:B------:R-:W-:Y:S01]  /*1b80*/  @!P2 IMAD.MOV R52, RZ, RZ, -R52 ;  /* 0x000000ffff34a224 */ /* 0x000fe200078e0a34 */
[C---:B------:R-:W-:Y:S01]  /*1b90*/  ISETP.GT.U32.AND P2, PT, R3.reuse, R60, PT ;  /* 0x0000003c0300720c */ /* 0x040fe20003f44070 */
[--C-:B------:R-:W-:Y:S01]  /*1ba0*/  @!P5 IMAD.IADD R48, R48, 0x1, -R3.reuse ;  /* 0x000000013030d824 */ /* 0x100fe200078e0a03 */
[C---:B------:R-:W-:Y:S01]  /*1bb0*/  ISETP.GT.U32.AND P5, PT, R3.reuse, R58, PT ;  /* 0x0000003a0300720c */ /* 0x040fe20003fa4070 */
[--C-:B------:R-:W-:Y:S01]  /*1bc0*/  @!P0 IMAD.IADD R54, R54, 0x1, -R3.reuse ;  /* 0x0000000136368824 */ /* 0x100fe200078e0a03 */
[C---:B------:R-:W-:Y:S01]  /*1bd0*/  ISETP.GT.U32.AND P0, PT, R3.reuse, R64, PT ;  /* 0x000000400300720c */ /* 0x040fe20003f04070 */
[----:B------:R-:W-:Y:S01]  /*1be0*/  @!P3 IMAD.IADD R4, R4, 0x1, -R3 ;  /* 0x000000010404b824 */ /* 0x000fe200078e0a03 */
[----:B------:R-:W-:Y:S01]  /*1bf0*/  ISETP.GT.U32.AND P3, PT, R3, R66, PT ;  /* 0x000000420300720c */ /* 0x000fe20003f64070 */
[----:B------:R-:W-:-:S02]  /*1c00*/  @!P1 IMAD.IADD R9, R9, 0x1, -R6 ;  /* 0x0000000109099824 */ /* 0x000fc400078e0a06 */
[--C-:B------:R-:W-:Y:S01]  /*1c10*/  @!P6 IMAD.IADD R62, R62, 0x1, -R3.reuse ;  /* 0x000000013e3ee824 */ /* 0x100fe200078e0a03 */
[----:B------:R-:W-:Y:S01]  /*1c20*/  ISETP.GE.AND P6, PT, R23, RZ, PT ;  /* 0x000000ff1700720c */ /* 0x000fe20003fc6270 */
[----:B------:R-:W-:Y:S01]  /*1c30*/  IMAD.MOV.U32 R8, RZ, RZ, R4 ;  /* 0x000000ffff087224 */ /* 0x000fe200078e0004 */
[----:B------:R-:W-:Y:S01]  /*1c40*/  ISETP.GT.U32.AND P1, PT, R6, R9, PT ;  /* 0x000000090600720c */ /* 0x000fe20003f24070 */
[--C-:B------:R-:W-:Y:S01]  /*1c50*/  @!P2 IMAD.IADD R60, R60, 0x1, -R3.reuse ;  /* 0x000000013c3ca824 */ /* 0x100fe200078e0a03 */
[----:B------:R-:W-:Y:S01]  /*1c60*/  ISETP.GE.AND P2, PT, R25, RZ, PT ;  /* 0x000000ff1900720c */ /* 0x000fe20003f46270 */
[--C-:B------:R-:W-:Y:S01]  /*1c70*/  @!P5 IMAD.IADD R58, R58, 0x1, -R3.reuse ;  /* 0x000000013a3ad824 */ /* 0x100fe200078e0a03 */
[----:B------:R-:W-:Y:S01]  /*1c80*/  ISETP.GE.AND P5, PT, R19, RZ, PT ;  /* 0x000000ff1300720c */ /* 0x000fe20003fa6270 */
[--C-:B------:R-:W-:Y:S01]  /*1c90*/  @!P0 IMAD.IADD R64, R64, 0x1, -R3.reuse ;  /* 0x0000000140408824 */ /* 0x100fe200078e0a03 */
[----:B------:R-:W-:Y:S01]  /*1ca0*/  ISETP.GE.AND P0, PT, R13, RZ, PT ;  /* 0x000000ff0d00720c */ /* 0x000fe20003f06270 */
[--C-:B------:R-:W-:Y:S01]  /*1cb0*/  @!P3 IMAD.IADD R66, R66, 0x1, -R3.reuse ;  /* 0x000000014242b824 */ /* 0x100fe200078e0a03 */
[----:B------:R-:W-:Y:S01]  /*1cc0*/  ISETP.GE.AND P3, PT, R15, RZ, PT ;  /* 0x000000ff0f00720c */ /* 0x000fe20003f66270 */
[----:B------:R-:W1:Y:S01]  /*1cd0*/  LDC.64 R4, c[0x0][0x230] ;  /* 0x00008c00ff047b82 */ /* 0x000e620000000a00 */
[----:B------:R-:W-:Y:S01]  /*1ce0*/  @!P4 IMAD.MOV R48, RZ, RZ, -R48 ;  /* 0x000000ffff30c224 */ /* 0x000fe200078e0a30 */
[C---:B------:R-:W-:Y:S01]  /*1cf0*/  ISETP.GT.U32.AND P4, PT, R3.reuse, R58, PT ;  /* 0x0000003a0300720c */ /* 0x040fe20003f84070 */
[----:B------:R-:W-:Y:S01]  /*1d00*/  @!P6 IMAD.MOV R54, RZ, RZ, -R54 ;  /* 0x000000ffff36e224 */ /* 0x000fe200078e0a36 */
[----:B------:R-:W-:Y:S01]  /*1d10*/  ISETP.GT.U32.AND P6, PT, R3, R64, PT ;  /* 0x000000400300720c */ /* 0x000fe20003fc4070 */
[----:B------:R-:W-:Y:S01]  /*1d20*/  @!P1 IMAD.IADD R9, R9, 0x1, -R6 ;  /* 0x0000000109099824 */ /* 0x000fe200078e0a06 */
[----:B------:R-:W-:Y:S01]  /*1d30*/  ISETP.NE.AND P1, PT, R152, RZ, PT ;  /* 0x000000ff9800720c */ /* 0x000fe20003f25270 */
[----:B------:R-:W-:Y:S01]  /*1d40*/  @!P2 IMAD.MOV R60, RZ, RZ, -R60 ;  /* 0x000000ffff3ca224 */ /* 0x000fe200078e0a3c */
[----:B------:R-:W2:Y:S01]  /*1d50*/  LDC.64 R6, c[0x0][0x238] ;  /* 0x00008e00ff067b82 */ /* 0x000ea20000000a00 */
[----:B------:R-:W-:Y:S01]  /*1d60*/  @!P5 IMAD.MOV R50, RZ, RZ, -R50 ;  /* 0x000000ffff32d224 */ /* 0x000fe200078e0a32 */
[----:B------:R-:W-:Y:S01]  /*1d70*/  ISETP.GE.AND P2, PT, R154, RZ, PT ;  /* 0x000000ff9a00720c */ /* 0x000fe20003f46270 */
[----:B------:R-:W-:Y:S01]  /*1d80*/  @!P0 IMAD.MOV R8, RZ, RZ, -R8 ;  /* 0x000000ffff088224 */ /* 0x000fe200078e0a08 */
[C---:B------:R-:W-:Y:S01]  /*1d90*/  ISETP.GT.U32.AND P5, PT, R3.reuse, R62, PT ;  /* 0x0000003e0300720c */ /* 0x040fe20003fa4070 */
[----:B------:R-:W-:Y:S01]  /*1da0*/  @!P3 IMAD.MOV R56, RZ, RZ, -R56 ;  /* 0x000000ffff38b224 */ /* 0x000fe200078e0a38 */
[C---:B------:R-:W-:Y:S01]  /*1db0*/  ISETP.GT.U32.AND P0, PT, R3.reuse, R66, PT ;  /* 0x000000420300720c */ /* 0x040fe20003f04070 */
[--C-:B------:R-:W-:Y:S01]  /*1dc0*/  @!P4 IMAD.IADD R58, R58, 0x1, -R3.reuse ;  /* 0x000000013a3ac824 */ /* 0x100fe200078e0a03 */
[----:B------:R-:W-:Y:S01]  /*1dd0*/  ISETP.GT.U32.AND P3, PT, R3, R68, PT ;  /* 0x000000440300720c */ /* 0x000fe20003f64070 */
[----:B------:R-:W-:Y:S01]  /*1de0*/  @!P6 IMAD.IADD R64, R64, 0x1, -R3 ;  /* 0x000000014040e824 */ /* 0x000fe200078e0a03 */
[----:B------:R-:W-:Y:S01]  /*1df0*/  ISETP.GE.AND P4, PT, R17, RZ, PT ;  /* 0x000000ff1100720c */ /* 0x000fe20003f86270 */
[----:B------:R-:W3:Y:S01]  /*1e00*/  LDC R15, c[0x0][0x230] ;  /* 0x00008c00ff0f7b82 */ /* 0x000ee20000000800 */
[----:B------:R-:W-:Y:S01]  /*1e10*/  ISETP.GE.AND P6, PT, R29, RZ, PT ;  /* 0x000000ff1d00720c */ /* 0x000fe20003fc6270 */
[----:B------:R-:W-:Y:S01]  /*1e20*/  VIADD R202, R200, UR8 ;  /* 0x00000008c8ca7c36 */ /* 0x000fe20008000000 */
[----:B------:R-:W-:Y:S01]  /*1e30*/  LOP3.LUT R17, R153, 0x3f, RZ, 0xc0, !PT ;  /* 0x0000003f99117812 */ /* 0x000fe200078ec0ff */
[----:B------:R-:W-:Y:S01]  /*1e40*/  @!P2 IMAD.MOV R9, RZ, RZ, -R9 ;  /* 0x000000ffff09a224 */ /* 0x000fe200078e0a09 */
[----:B------:R-:W-:Y:S01]  /*1e50*/  @!P1 LOP3.LUT R9, RZ, R152, RZ, 0x33, !PT ;  /* 0x00000098ff099212 */ /* 0x000fe200078e33ff */
[--C-:B------:R-:W-:Y:S01]  /*1e60*/  @!P5 IMAD.IADD R62, R62, 0x1, -R3.reuse ;  /* 0x000000013e3ed824 */ /* 0x100fe200078e0a03 */
[----:B------:R-:W-:Y:S01]  /*1e70*/  ISETP.GE.AND P5, PT, R27, RZ, PT ;  /* 0x000000ff1b00720c */ /* 0x000fe20003fa6270 */
[--C-:B------:R-:W-:Y:S01]  /*1e80*/  @!P0 IMAD.IADD R66, R66, 0x1, -R3.reuse ;  /* 0x0000000142428824 */ /* 0x100fe200078e0a03 */
[----:B------:R-:W-:Y:S01]  /*1e90*/  ISETP.GE.AND P0, PT, R31, RZ, PT ;  /* 0x000000ff1f00720c */ /* 0x000fe20003f06270 */
[----:B------:R-:W-:Y:S01]  /*1ea0*/  @!P3 IMAD.IADD R68, R68, 0x1, -R3 ;  /* 0x000000014444b824 */ /* 0x000fe200078e0a03 */
[----:B------:R-:W-:Y:S01]  /*1eb0*/  ISETP.GE.AND P3, PT, R11, RZ, PT ;  /* 0x000000ff0b00720c */ /* 0x000fe20003f66270 */
[----:B-1----:R-:W-:Y:S01]  /*1ec0*/  VIADD R233, R4, 0x3f ;  /* 0x0000003f04e97836 */ /* 0x002fe20000000000 */
[----:B------:R-:W1:Y:S01]  /*1ed0*/  LDC R11, c[0x0][0x230] ;  /* 0x00008c00ff0b7b82 */ /* 0x000e620000000800 */
[----:B------:R-:W-:Y:S01]  /*1ee0*/  IMAD R164, R9, R5, RZ ;  /* 0x0000000509a47224 */ /* 0x000fe200078e02ff */
[----:B------:R-:W-:Y:S01]  /*1ef0*/  LOP3.LUT R3, RZ, R155, RZ, 0x33, !PT ;  /* 0x0000009bff037212 */ /* 0x000fe200078e33ff */
[C---:B--2---:R-:W-:Y:S01]  /*1f00*/  IMAD.SHL.U32 R166, R6.reuse, 0x2, RZ ;  /* 0x0000000206a67824 */ /* 0x044fe200078e00ff */
[----:B------:R1:W-:Y:S01]  /*1f10*/  STL [R1+0x148], R233 ;  /* 0x000148e901007387 */ /* 0x0003e20000100800 */
[----:B------:R-:W-:Y:S01]  /*1f20*/  IMAD R173, R6, 0x3, RZ ;  /* 0x0000000306ad7824 */ /* 0x000fe200078e02ff */
[----:B------:R-:W-:Y:S01]  /*1f30*/  LOP3.LUT R200, R2, 0x20, RZ, 0x3c, !PT ;  /* 0x0000002002c87812 */ /* 0x000fe200078e3cff */
[C---:B------:R-:W-:Y:S01]  /*1f40*/  IMAD R195, R6.reuse, 0x5, RZ ;  /* 0x0000000506c37824 */ /* 0x040fe200078e02ff */
[----:B------:R-:W-:Y:S01]  /*1f50*/  STL [R1+0x40], R164 ;  /* 0x000040a401007387 */ /* 0x000fe20000100800 */
[C---:B------:R-:W-:Y:S01]  /*1f60*/  IMAD R168, R6.reuse, 0x6, RZ ;  /* 0x0000000606a87824 */ /* 0x040fe200078e02ff */
[----:B------:R-:W2:Y:S01]  /*1f70*/  LDC R5, c[0x0][0x230] ;  /* 0x00008c00ff057b82 */ /* 0x000ea20000000800 */
[C---:B------:R-:W-:Y:S01]  /*1f80*/  IMAD R194, R6.reuse, 0x7, RZ ;  /* 0x0000000706c27824 */ /* 0x040fe200078e02ff */
[----:B------:R-:W-:Y:S01]  /*1f90*/  STL [R1+0x134], R166 ;  /* 0x000134a601007387 */ /* 0x000fe20000100800 */
[----:B------:R-:W-:-:S02]  /*1fa0*/  IMAD.SHL.U32 R170, R6, 0x8, RZ ;  /* 0x0000000806aa7824 */ /* 0x000fc400078e00ff */
[C---:B------:R-:W-:Y:S01]  /*1fb0*/  IMAD R193, R6.reuse, 0x9, RZ ;  /* 0x0000000906c17824 */ /* 0x040fe200078e02ff */
[----:B------:R-:W-:Y:S01]  /*1fc0*/  STL [R1+0x130], R173 ;  /* 0x000130ad01007387 */ /* 0x000fe20000100800 */
[C---:B------:R-:W-:Y:S02]  /*1fd0*/  IMAD R177, R6.reuse, 0xa, RZ ;  /* 0x0000000a06b17824 */ /* 0x040fe400078e02ff */
[----:B------:R-:W-:Y:S01]  /*1fe0*/  @!P4 IMAD.MOV R58, RZ, RZ, -R58 ;  /* 0x000000ffff3ac224 */ /* 0x000fe200078e0a3a */
[----:B------:R-:W-:Y:S01]  /*1ff0*/  STL [R1+0x12c], R195 ;  /* 0x00012cc301007387 */ /* 0x000fe20000100800 */
[----:B------:R-:W-:Y:S01]  /*2000*/  @!P5 IMAD.MOV R62, RZ, RZ, -R62 ;  /* 0x000000ffff3ed224 */ /* 0x000fe200078e0a3e */
[----:B------:R-:W-:Y:S01]  /*2010*/  ISETP.NE.AND P4, PT, R155, RZ, PT ;  /* 0x000000ff9b00720c */ /* 0x000fe20003f85270 */
[----:B------:R-:W-:Y:S01]  /*2020*/  @!P6 IMAD.MOV R64, RZ, RZ, -R64 ;  /* 0x000000ffff40e224 */ /* 0x000fe200078e0a40 */
[----:B------:R-:W-:Y:S01]  /*2030*/  STL [R1+0x128], R168 ;  /* 0x000128a801007387 */ /* 0x000fe20000100800 */
[----:B------:R-:W-:Y:S01]  /*2040*/  @!P0 IMAD.MOV R66, RZ, RZ, -R66 ;  /* 0x000000ffff428224 */ /* 0x000fe200078e0a42 */
[----:B------:R-:W-:Y:S01]  /*2050*/  ISETP.GT.AND P0, PT, R233, 0x3f, PT ;  /* 0x0000003fe900780c */ /* 0x000fe20003f04270 */
[----:B------:R-:W-:Y:S01]  /*2060*/  @!P3 IMAD.MOV R68, RZ, RZ, -R68 ;  /* 0x000000ffff44b224 */ /* 0x000fe200078e0a44 */
[----:B------:R-:W-:Y:S01]  /*2070*/  STL [R1+0x124], R194 ;  /* 0x000124c201007387 */ /* 0x000fe20000100800 */
[C---:B------:R-:W-:Y:S01]  /*2080*/  IMAD R172, R6.reuse, 0xb, RZ ;  /* 0x0000000b06ac7824 */ /* 0x040fe200078e02ff */
[C---:B------:R-:W-:Y:S01]  /*2090*/  SEL R13, R3.reuse, R10, !P4 ;  /* 0x0000000a030d7207 */ /* 0x040fe20006000000 */
[C---:B------:R-:W-:Y:S01]  /*20a0*/  IMAD R192, R6.reuse, 0xd, RZ ;  /* 0x0000000d06c07824 */ /* 0x040fe200078e02ff */
[----:B------:R-:W-:Y:S01]  /*20b0*/  STL [R1+0x120], R170 ;  /* 0x000120aa01007387 */ /* 0x000fe20000100800 */
[C---:B------:R-:W-:Y:S01]  /*20c0*/  IMAD R191, R6.reuse, 0xe, RZ ;  /* 0x0000000e06bf7824 */ /* 0x040fe200078e02ff */
[C---:B------:R-:W-:Y:S01]  /*20d0*/  SEL R12, R3.reuse, R12, !P4 ;  /* 0x0000000c030c7207 */ /* 0x040fe20006000000 */
[C---:B------:R-:W-:Y:S01]  /*20e0*/  IMAD R190, R6.reuse, 0xf, RZ ;  /* 0x0000000f06be7824 */ /* 0x040fe200078e02ff */
[----:B------:R-:W-:Y:S01]  /*20f0*/  STL [R1+0x11c], R193 ;  /* 0x00011cc101007387 */ /* 0x000fe20000100800 */
[C---:B------:R-:W-:Y:S01]  /*2100*/  IMAD.SHL.U32 R174, R6.reuse, 0x10, RZ ;  /* 0x0000001006ae7824 */ /* 0x040fe200078e00ff */
[C---:B------:R-:W-:Y:S01]  /*2110*/  SEL R14, R3.reuse, R14, !P4 ;  /* 0x0000000e030e7207 */ /* 0x040fe20006000000 */
[C---:B------:R-:W-:Y:S01]  /*2120*/  IMAD R189, R6.reuse, 0x11, RZ ;  /* 0x0000001106bd7824 */ /* 0x040fe200078e02ff */
[----:B------:R-:W-:Y:S01]  /*2130*/  STL [R1+0x118], R177 ;  /* 0x000118b101007387 */ /* 0x000fe20000100800 */
[C---:B------:R-:W-:Y:S01]  /*2140*/  SEL R16, R3.reuse, R16, !P4 ;  /* 0x0000001003107207 */ /* 0x040fe20006000000 */
[C---:B------:R-:W-:Y:S01]  /*2150*/  IMAD R188, R6.reuse, 0x12, RZ ;  /* 0x0000001206bc7824 */ /* 0x040fe200078e02ff */
[C---:B------:R-:W-:Y:S01]  /*2160*/  SEL R18, R3.reuse, R18, !P4 ;  /* 0x0000001203127207 */ /* 0x040fe20006000000 */
        /* <DEDUP_REMOVED lines=21> */
[----:B------:R-:W-:Y:S01]  /*22c0*/  SEL R40, R3, R40, !P4 ;  /* 0x0000002803287207 */ /* 0x000fe20006000000 */
[----:B------:R-:W-:Y:S01]  /*22d0*/  IMAD R236, R17, R7, RZ ;  /* 0x0000000711ec7224 */ /* 0x000fe200078e02ff */
[C---:B------:R-:W-:Y:S01]  /*22e0*/  SEL R252, R3.reuse, R42, !P4 ;  /* 0x0000002a03fc7207 */ /* 0x040fe20006000000 */
[----:B------:R-:W-:Y:S01]  /*22f0*/  STL [R1+0xfc], R188 ;  /* 0x0000fcbc01007387 */ /* 0x000fe20000100800 */
[C---:B------:R-:W-:Y:S01]  /*2300*/  SEL R251, R3.reuse, R44, !P4 ;  /* 0x0000002c03fb7207 */ /* 0x040fe20006000000 */
[C---:B------:R-:W-:Y:S01]  /*2310*/  IMAD R180, R6.reuse, 0x1a, RZ ;  /* 0x0000001a06b47824 */ /* 0x040fe200078e02ff */
[C---:B------:R-:W-:Y:S01]  /*2320*/  SEL R250, R3.reuse, R46, !P4 ;  /* 0x0000002e03fa7207 */ /* 0x040fe20006000000 */
[----:B------:R-:W-:Y:S01]  /*2330*/  STL [R1+0xf8], R176 ;  /* 0x0000f8b001007387 */ /* 0x000fe20000100800 */
[C---:B------:R-:W-:Y:S01]  /*2340*/  SEL R249, R3.reuse, R48, !P4 ;  /* 0x0000003003f97207 */ /* 0x040fe20006000000 */
[----:B------:R-:W-:Y:S01]  /*2350*/  IMAD R184, R6, 0x1b, RZ ;  /* 0x0000001b06b87824 */ /* 0x000fe200078e02ff */
[C---:B------:R-:W-:Y:S01]  /*2360*/  SEL R248, R3.reuse, R50, !P4 ;  /* 0x0000003203f87207 */ /* 0x040fe20006000000 */
[----:B------:R-:W-:Y:S01]  /*2370*/  STL [R1+0xf4], R187 ;  /* 0x0000f4bb01007387 */ /* 0x000fe20000100800 */
[C---:B------:R-:W-:Y:S01]  /*2380*/  SEL R247, R3.reuse, R52, !P4 ;  /* 0x0000003403f77207 */ /* 0x040fe20006000000 */
[----:B------:R-:W-:Y:S01]  /*2390*/  VIADD R10, R4, 0xfffffffe ;  /* 0xfffffffe040a7836 */ /* 0x000fe20000000000 */
        /* <DEDUP_REMOVED lines=15> */
[C---:B------:R-:W-:Y:S01]  /*2490*/  IMAD.SHL.U32 R179, R6.reuse, 0x20, RZ ;  /* 0x0000002006b37824 */ /* 0x040fe200078e00ff */
[C---:B------:R-:W-:Y:S01]  /*24a0*/  SEL R238, R3.reuse, R68, !P4 ;  /* 0x0000004403ee7207 */ /* 0x040fe20006000000 */
[----:B------:R-:W-:Y:S01]  /*24b0*/  STL [R1+0xe0], R184 ;  /* 0x0000e0b801007387 */ /* 0x000fe20000100800 */
[----:B------:R-:W-:Y:S01]  /*24c0*/  SEL R237, R3, R70, !P4 ;  /* 0x0000004603ed7207 */ /* 0x000fe20006000000 */
[----:B------:R-:W-:Y:S01]  /*24d0*/  IMAD R175, R6, 0x21, RZ ;  /* 0x0000002106af7824 */ /* 0x000fe200078e02ff */
[----:B------:R-:W-:Y:S01]  /*24e0*/  ISETP.GE.AND P4, PT, R17, R4, PT ;  /* 0x000000041100720c */ /* 0x000fe20003f86270 */
[----:B------:R-:W-:Y:S01]  /*24f0*/  VIADD R8, R4, 0xffffffff ;  /* 0xffffffff04087836 */ /* 0x000fe20000000000 */
[----:B------:R-:W-:Y:S01]  /*2500*/  SEL R3, RZ, 0x4, !P0 ;  /* 0x00000004ff037807 */ /* 0x000fe20004000000 */
[----:B------:R-:W-:Y:S01]  /*2510*/  STL [R1+0xdc], R183 ;  /* 0x0000dcb701007387 */ /* 0x000fe20000100800 */
[----:B------:R-:W-:Y:S01]  /*2520*/  ISETP.GE.U32.AND P2, PT, R10, 0x7fffffbf, PT ;  /* 0x7fffffbf0a00780c */ /* 0x000fe20003f46070 */
[C---:B------:R-:W-:Y:S01]  /*2530*/  IMAD R167, R6.reuse, 0x22, RZ ;  /* 0x0000002206a77824 */ /* 0x040fe200078e02ff */
[----:B------:R-:W-:Y:S01]  /*2540*/  SEL R3, R3, RZ, !P4 ;  /* 0x000000ff03037207 */ /* 0x000fe20006000000 */
[----:B------:R-:W-:Y:S01]  /*2550*/  STL [R1+0xd8], R182 ;  /* 0x0000d8b601007387 */ /* 0x000fe20000100800 */
[----:B------:R-:W-:Y:S01]  /*2560*/  IMAD R159, R6, 0x23, RZ ;  /* 0x00000023069f7824 */ /* 0x000fe200078e02ff */
[----:B------:R-:W-:Y:S01]  /*2570*/  ISETP.GE.U32.AND P3, PT, R8, 0x7fffffc0, PT ;  /* 0x7fffffc00800780c */ /* 0x000fe20003f66070 */
[----:B------:R-:W-:Y:S01]  /*2580*/  IMAD R13, R13, UR5, RZ ;  /* 0x000000050d0d7c24 */ /* 0x000fe2000f8e02ff */
[----:B------:R-:W-:Y:S01]  /*2590*/  ISETP.NE.U32.AND P0, PT, R3, RZ, PT ;  /* 0x000000ff0300720c */ /* 0x000fe20003f05070 */
[----:B------:R-:W-:Y:S01]  /*25a0*/  IMAD.SHL.U32 R3, R236, 0x4, RZ ;  /* 0x00000004ec037824 */ /* 0x000fe200078e00ff */
[----:B------:R-:W-:Y:S01]  /*25b0*/  STL [R1+0xd4], R181 ;  /* 0x0000d4b501007387 */ /* 0x000fe20000100800 */
[----:B------:R-:W-:-:S02]  /*25c0*/  IMAD R153, R6, 0x25, RZ ;  /* 0x0000002506997824 */ /* 0x000fc400078e02ff */
[C---:B------:R-:W-:Y:S01]  /*25d0*/  IMAD R155, R6.reuse, 0x26, RZ ;  /* 0x00000026069b7824 */ /* 0x040fe200078e02ff */
[----:B------:R-:W-:Y:S01]  /*25e0*/  IADD3 R10, P1, R3, UR12, RZ ;  /* 0x0000000c030a7c10 */ /* 0x000fe2000ff3e0ff */
[----:B------:R-:W-:Y:S01]  /*25f0*/  STL [R1+0xd0], R179 ;  /* 0x0000d0b301007387 */ /* 0x000fe20000100800 */
[----:B-1----:R-:W-:Y:S02]  /*2600*/  VIADD R233, R11, 0xffffffbf ;  /* 0xffffffbf0be97836 */ /* 0x002fe40000000000 */
[C---:B------:R-:W-:Y:S01]  /*2610*/  IMAD R157, R6.reuse, 0x27, RZ ;  /* 0x00000027069d7824 */ /* 0x040fe200078e02ff */
[----:B------:R-:W-:Y:S01]  /*2620*/  STL [R1+0xcc], R175 ;  /* 0x0000ccaf01007387 */ /* 0x000fe20000100800 */
[----:B------:R-:W-:Y:S01]  /*2630*/  IMAD R161, R6, 0x29, RZ ;  /* 0x0000002906a17824 */ /* 0x000fe200078e02ff */
[----:B------:R-:W-:Y:S01]  /*2640*/  LEA.HI.X.SX32 R11, R236, UR13, 0x2, P1 ;  /* 0x0000000dec0b7c11 */ /* 0x000fe200088f16ff */
[----:B------:R-:W-:Y:S01]  /*2650*/  IMAD R9, R12, UR5, RZ ;  /* 0x000000050c097c24 */ /* 0x000fe2000f8e02ff */
[----:B------:R-:W-:Y:S01]  /*2660*/  STL [R1+0xc8], R167 ;  /* 0x0000c8a701007387 */ /* 0x000fe20000100800 */
[----:B------:R-:W-:Y:S01]  /*2670*/  IMAD R163, R6, 0x2a, RZ ;  /* 0x0000002a06a37824 */ /* 0x000fe200078e02ff */
[CC--:B------:R-:W-:Y:S01]  /*2680*/  LEA R70, P1, R13.reuse, R10.reuse, 0x2 ;  /* 0x0000000a0d467211 */ /* 0x0c0fe200078210ff */
[----:B------:R-:W-:Y:S01]  /*2690*/  IMAD R8, R14, UR5, RZ ;  /* 0x000000050e087c24 */ /* 0x000fe2000f8e02ff */
[----:B------:R-:W-:Y:S01]  /*26a0*/  STL [R1+0xc4], R159 ;  /* 0x0000c49f01007387 */ /* 0x000fe20000100800 */
[----:B------:R-:W-:Y:S01]  /*26b0*/  IMAD R165, R6, 0x2b, RZ ;  /* 0x0000002b06a57824 */ /* 0x000fe200078e02ff */
[-C--:B------:R-:W-:Y:S01]  /*26c0*/  LEA.HI.X.SX32 R71, R13, R11.reuse, 0x2, P1 ;  /* 0x0000000b0d477211 */ /* 0x080fe200008f16ff */
[----:B---3--:R-:W-:Y:S01]  /*26d0*/  VIADD R0, R15, 0xffffffbe ;  /* 0xffffffbe0f007836 */ /* 0x008fe20000000000 */
[----:B------:R-:W-:Y:S01]  /*26e0*/  STL [R1+0xc0], R153 ;  /* 0x0000c09901007387 */ /* 0x000fe20000100800 */
[----:B------:R-:W-:Y:S01]  /*26f0*/  IMAD R15, R40, UR5, RZ ;  /* 0x00000005280f7c24 */ /* 0x000fe2000f8e02ff */
[CC--:B------:R-:W-:Y:S01]  /*2700*/  LEA R40, P4, R9.reuse, R10.reuse, 0x2 ;  /* 0x0000000a09287211 */ /* 0x0c0fe200078810ff */
[----:B------:R-:W-:Y:S01]  /*2710*/  IMAD R16, R16, UR5, RZ ;  /* 0x0000000510107c24 */ /* 0x000fe2000f8e02ff */
[----:B------:R-:W-:Y:S01]  /*2720*/  STL [R1+0xbc], R155 ;  /* 0x0000bc9b01007387 */ /* 0x000fe20000100800 */
[----:B------:R-:W-:Y:S01]  /*2730*/  IMAD R18, R18, UR5, RZ ;  /* 0x0000000512127c24 */ /* 0x000fe2000f8e02ff */
[-C--:B------:R-:W-:Y:S01]  /*2740*/  LEA R68, P1, R8, R10.reuse, 0x2 ;  /* 0x0000000a08447211 */ /* 0x080fe200078210ff */
[----:B------:R-:W-:Y:S01]  /*2750*/  IMAD R17, R38, UR5, RZ ;  /* 0x0000000526117c24 */ /* 0x000fe2000f8e02ff */
[----:B------:R-:W-:Y:S01]  /*2760*/  STL [R1+0xb8], R157 ;  /* 0x0000b89d01007387 */ /* 0x000fe20000100800 */
[-C--:B------:R-:W-:Y:S01]  /*2770*/  LEA.HI.X.SX32 R41, R9, R11.reuse, 0x2, P4 ;  /* 0x0000000b09297211 */ /* 0x080fe200020f16ff */
[----:B------:R-:W-:Y:S01]  /*2780*/  IMAD R20, R20, UR5, RZ ;  /* 0x0000000514147c24 */ /* 0x000fe2000f8e02ff */
[-C--:B------:R-:W-:Y:S01]  /*2790*/  LEA R38, P4, R16, R10.reuse, 0x2 ;  /* 0x0000000a10267211 */ /* 0x080fe200078810ff */
[----:B------:R-:W-:Y:S01]  /*27a0*/  STL [R1+0xb4], R161 ;  /* 0x0000b4a101007387 */ /* 0x000fe20000100800 */
[-C--:B------:R-:W-:Y:S01]  /*27b0*/  LEA.HI.X.SX32 R69, R8, R11.reuse, 0x2, P1 ;  /* 0x0000000b08457211 */ /* 0x080fe200008f16ff */
[----:B------:R-:W-:Y:S01]  /*27c0*/  IMAD R22, R22, UR5, RZ ;  /* 0x0000000516167c24 */ /* 0x000fe2000f8e02ff */
[-C--:B------:R-:W-:Y:S01]  /*27d0*/  LEA.HI.X.SX32 R39, R16, R11.reuse, 0x2, P4 ;  /* 0x0000000b10277211 */ /* 0x080fe200020f16ff */
[----:B------:R-:W-:Y:S01]  /*27e0*/  STL [R1+0xb0], R163 ;  /* 0x0000b0a301007387 */ /* 0x000fe20000100800 */
[----:B------:R-:W-:Y:S01]  /*27f0*/  IMAD R19, R36, UR5, RZ ;  /* 0x0000000524137c24 */ /* 0x000fe2000f8e02ff */
[-C--:B------:R-:W-:Y:S01]  /*2800*/  LEA R36, P4, R20, R10.reuse, 0x2 ;  /* 0x0000000a14247211 */ /* 0x080fe200078810ff */
[----:B------:R-:W-:Y:S01]  /*2810*/  IMAD R196, R24, UR5, RZ ;  /* 0x0000000518c47c24 */ /* 0x000fe2000f8e02ff */
[----:B------:R-:W-:Y:S01]  /*2820*/  STL [R1+0xac], R165 ;  /* 0x0000aca501007387 */ /* 0x000fe20000100800 */
[----:B------:R-:W-:Y:S01]  /*2830*/  IMAD R171, R26, UR5, RZ ;  /* 0x000000051aab7c24 */ /* 0x000fe2000f8e02ff */
[-C--:B------:R-:W-:Y:S01]  /*2840*/  LEA.HI.X.SX32 R37, R20, R11.reuse, 0x2, P4 ;  /* 0x0000000b14257211 */ /* 0x080fe200020f16ff */
[----:B------:R-:W-:Y:S01]  /*2850*/  IMAD R21, R34, UR5, RZ ;  /* 0x0000000522157c24 */ /* 0x000fe2000f8e02ff */
[----:B------:R-:W-:Y:S01]  /*2860*/  STL [R1+0x3c], R13 ;  /* 0x00003c0d01007387 */ /* 0x000fe20000100800 */
[----:B------:R-:W-:Y:S01]  /*2870*/  IMAD R169, R28, UR5, RZ ;  /* 0x000000051ca97c24 */ /* 0x000fe2000f8e02ff */
[-C--:B------:R-:W-:Y:S01]  /*2880*/  LEA R34, P4, R196, R10.reuse, 0x2 ;  /* 0x0000000ac4227211 */ /* 0x080fe200078810ff */
[----:B------:R-:W-:Y:S01]  /*2890*/  IMAD R162, R30, UR5, RZ ;  /* 0x000000051ea27c24 */ /* 0x000fe2000f8e02ff */
[----:B------:R-:W-:Y:S01]  /*28a0*/  STL [R1+0x38], R9 ;  /* 0x0000380901007387 */ /* 0x000fe20000100800 */
[----:B------:R-:W-:Y:S01]  /*28b0*/  IMAD R23, R32, UR5, RZ ;  /* 0x0000000520177c24 */ /* 0x000fe2000f8e02ff */
[----:B------:R-:W-:Y:S01]  /*28c0*/  LEA.HI.X.SX32 R35, R196, R11, 0x2, P4 ;  /* 0x0000000bc4237211 */ /* 0x000fe200020f16ff */
[----:B------:R-:W-:Y:S01]  /*28d0*/  IMAD R252, R252, UR5, RZ ;  /* 0x00000005fcfc7c24 */ /* 0x000fe2000f8e02ff */
[----:B------:R1:W-:Y:S01]  /*28e0*/  STL [R1+0x34], R8 ;  /* 0x0000340801007387 */ /* 0x0003e20000100800 */
[----:B------:R-:W-:Y:S01]  /*28f0*/  LEA R32, P4, R169, R10, 0x2 ;  /* 0x0000000aa9207211 */ /* 0x000fe200078810ff */
[----:B------:R-:W-:-:S02]  /*2900*/  IMAD R251, R251, UR5, RZ ;  /* 0x00000005fbfb7c24 */ /* 0x000fc4000f8e02ff */
[----:B------:R-:W-:Y:S01]  /*2910*/  IMAD R250, R250, UR5, RZ ;  /* 0x00000005fafa7c24 */ /* 0x000fe2000f8e02ff */
[-C--:B------:R-:W-:Y:S01]  /*2920*/  LEA.HI.X.SX32 R33, R169, R11.reuse, 0x2, P4 ;  /* 0x0000000ba9217211 */ /* 0x080fe200020f16ff */
[----:B------:R-:W-:Y:S01]  /*2930*/  STL [R1+0x30], R16 ;  /* 0x0000301001007387 */ /* 0x000fe20000100800 */
[-C--:B------:R-:W-:Y:S01]  /*2940*/  LEA R30, P4, R23, R10.reuse, 0x2 ;  /* 0x0000000a171e7211 */ /* 0x080fe200078810ff */
[----:B------:R-:W-:Y:S01]  /*2950*/  IMAD R249, R249, UR5, RZ ;  /* 0x00000005f9f97c24 */ /* 0x000fe2000f8e02ff */
[-C--:B-1----:R-:W-:Y:S01]  /*2960*/  LEA R8, P1, R18, R10.reuse, 0x2 ;  /* 0x0000000a12087211 */ /* 0x082fe200078210ff */
[----:B------:R-:W-:Y:S01]  /*2970*/  STL [R1+0x2c], R18 ;  /* 0x00002c1201007387 */ /* 0x000fe20000100800 */
[-C--:B------:R-:W-:Y:S01]  /*2980*/  LEA.HI.X.SX32 R31, R23, R11.reuse, 0x2, P4 ;  /* 0x0000000b171f7211 */ /* 0x080fe200020f16ff */
[----:B------:R-:W-:Y:S01]  /*2990*/  IMAD R248, R248, UR5, RZ ;  /* 0x00000005f8f87c24 */ /* 0x000fe2000f8e02ff */
[-C--:B------:R-:W-:Y:S01]  /*29a0*/  LEA.HI.X.SX32 R9, R18, R11.reuse, 0x2, P1 ;  /* 0x0000000b12097211 */ /* 0x080fe200008f16ff */
[----:B------:R-:W-:Y:S01]  /*29b0*/  STL [R1+0x28], R20 ;  /* 0x0000281401007387 */ /* 0x000fe20000100800 */
[CC--:B------:R-:W-:Y:S01]  /*29c0*/  LEA R66, P1, R22.reuse, R10.reuse, 0x2 ;  /* 0x0000000a16427211 */ /* 0x0c0fe200078210ff */
[----:B------:R-:W-:Y:S01]  /*29d0*/  IMAD R247, R247, UR5, RZ ;  /* 0x00000005f7f77c24 */ /* 0x000fe2000f8e02ff */
[-C--:B------:R-:W-:Y:S01]  /*29e0*/  LEA R28, P4, R19, R10.reuse, 0x2 ;  /* 0x0000000a131c7211 */ /* 0x080fe200078810ff */
[----:B------:R1:W-:Y:S01]  /*29f0*/  STL [R1+0x24], R22 ;  /* 0x0000241601007387 */ /* 0x0003e20000100800 */
        /* <DEDUP_REMOVED lines=8> */
[-C--:B------:R-:W-:Y:S01]  /*2a80*/  LEA R62, P1, R162, R10.reuse, 0x2 ;  /* 0x0000000aa23e7211 */ /* 0x080fe200078210ff */
[----:B------:R-:W-:Y:S01]  /*2a90*/  IMAD R244, R244, UR5, RZ ;  /* 0x00000005f4f47c24 */ /* 0x000fe2000f8e02ff */
[-C--:B------:R-:W-:Y:S01]  /*2aa0*/  LEA R26, P4, R15, R10.reuse, 0x2 ;  /* 0x0000000a0f1a7211 */ /* 0x080fe200078810ff */
[----:B------:R-:W-:Y:S01]  /*2ab0*/  STL [R1+0x18], R169 ;  /* 0x000018a901007387 */ /* 0x000fe20000100800 */
[-C--:B------:R-:W-:Y:S01]  /*2ac0*/  LEA.HI.X.SX32 R63, R162, R11.reuse, 0x2, P1 ;  /* 0x0000000ba23f7211 */ /* 0x080fe200008f16ff */
[----:B------:R-:W-:Y:S01]  /*2ad0*/  IMAD R243, R243, UR5, RZ ;  /* 0x00000005f3f37c24 */ /* 0x000fe2000f8e02ff */
[-C--:B------:R-:W-:Y:S01]  /*2ae0*/  LEA R60, P1, R21, R10.reuse, 0x2 ;  /* 0x0000000a153c7211 */ /* 0x080fe200078210ff */
[----:B------:R3:W-:Y:S01]  /*2af0*/  STL [R1+0x14], R162 ;  /* 0x000014a201007387 */ /* 0x0007e20000100800 */
[-C--:B------:R-:W-:Y:S01]  /*2b00*/  LEA.HI.X.SX32 R27, R15, R11.reuse, 0x2, P4 ;  /* 0x0000000b0f1b7211 */ /* 0x080fe200020f16ff */
[----:B------:R-:W-:Y:S01]  /*2b10*/  IMAD R242, R242, UR5, RZ ;  /* 0x00000005f2f27c24 */ /* 0x000fe2000f8e02ff */
[-C--:B------:R-:W-:Y:S01]  /*2b20*/  LEA.HI.X.SX32 R61, R21, R11.reuse, 0x2, P1 ;  /* 0x0000000b153d7211 */ /* 0x080fe200008f16ff */
[----:B------:R4:W-:Y:S01]  /*2b30*/  STL [R1+0x10], R23 ;  /* 0x0000101701007387 */ /* 0x0009e20000100800 */
[-C--:B------:R-:W-:Y:S01]  /*2b40*/  LEA R58, P1, R17, R10.reuse, 0x2 ;  /* 0x0000000a113a7211 */ /* 0x080fe200078210ff */
[----:B------:R-:W-:Y:S01]  /*2b50*/  IMAD R241, R241, UR5, RZ ;  /* 0x00000005f1f17c24 */ /* 0x000fe2000f8e02ff */
[-C--:B------:R-:W-:Y:S01]  /*2b60*/  LEA R24, P4, R251, R10.reuse, 0x2 ;  /* 0x0000000afb187211 */ /* 0x080fe200078810ff */
[----:B------:R2:W-:Y:S01]  /*2b70*/  STL [R1+0xc], R21 ;  /* 0x00000c1501007387 */ /* 0x0005e20000100800 */
[-C--:B------:R-:W-:Y:S01]  /*2b80*/  LEA.HI.X.SX32 R59, R17, R11.reuse, 0x2, P1 ;  /* 0x0000000b113b7211 */ /* 0x080fe200008f16ff */
[----:B------:R-:W-:Y:S01]  /*2b90*/  IMAD R240, R240, UR5, RZ ;  /* 0x00000005f0f07c24 */ /* 0x000fe2000f8e02ff */
[CC--:B------:R-:W-:Y:S01]  /*2ba0*/  LEA R56, P1, R252.reuse, R10.reuse, 0x2 ;  /* 0x0000000afc387211 */ /* 0x0c0fe200078210ff */
[----:B------:R2:W-:Y:S01]  /*2bb0*/  STL [R1+0x8], R19 ;  /* 0x0000081301007387 */ /* 0x0005e20000100800 */
[-C--:B------:R-:W-:Y:S01]  /*2bc0*/  LEA.HI.X.SX32 R25, R251, R11.reuse, 0x2, P4 ;  /* 0x0000000bfb197211 */ /* 0x080fe200020f16ff */
[----:B------:R-:W-:Y:S01]  /*2bd0*/  IMAD R239, R239, UR5, RZ ;  /* 0x00000005efef7c24 */ /* 0x000fe2000f8e02ff */
[-C--:B------:R-:W-:Y:S01]  /*2be0*/  LEA.HI.X.SX32 R57, R252, R11.reuse, 0x2, P1 ;  /* 0x0000000bfc397211 */ /* 0x080fe200008f16ff */
[----:B------:R2:W-:Y:S01]  /*2bf0*/  STL [R1+0x4], R17 ;  /* 0x0000041101007387 */ /* 0x0005e20000100800 */
[-C--:B------:R-:W-:Y:S01]  /*2c00*/  LEA R54, P1, R250, R10.reuse, 0x2 ;  /* 0x0000000afa367211 */ /* 0x080fe200078210ff */
[----:B------:R-:W-:Y:S01]  /*2c10*/  IMAD R238, R238, UR5, RZ ;  /* 0x00000005eeee7c24 */ /* 0x000fe2000f8e02ff */
[-C--:B-1----:R-:W-:Y:S01]  /*2c20*/  LEA R22, P4, R249, R10.reuse, 0x2 ;  /* 0x0000000af9167211 */ /* 0x082fe200078810ff */
[----:B------:R1:W-:Y:S01]  /*2c30*/  STL [R1], R15 ;  /* 0x0000000f01007387 */ /* 0x0003e20000100800 */
[-C--:B------:R-:W-:Y:S01]  /*2c40*/  LEA.HI.X.SX32 R55, R250, R11.reuse, 0x2, P1 ;  /* 0x0000000bfa377211 */ /* 0x080fe200008f16ff */
[----:B------:R-:W-:Y:S01]  /*2c50*/  IMAD R237, R237, UR5, RZ ;  /* 0x00000005eded7c24 */ /* 0x000fe2000f8e02ff */
[-C--:B------:R-:W-:Y:S01]  /*2c60*/  LEA R52, P1, R248, R10.reuse, 0x2 ;  /* 0x0000000af8347211 */ /* 0x080fe200078210ff */
[----:B---3--:R-:W-:Y:S01]  /*2c70*/  IMAD.SHL.U32 R162, R164, 0x4, RZ ;  /* 0x00000004a4a27824 */ /* 0x008fe200078e00ff */
[-C--:B----4-:R-:W-:Y:S01]  /*2c80*/  LEA.HI.X.SX32 R23, R249, R11.reuse, 0x2, P4 ;  /* 0x0000000bf9177211 */ /* 0x090fe200020f16ff */
[C---:B------:R-:W-:Y:S01]  /*2c90*/  IMAD.SHL.U32 R206, R6.reuse, 0x4, RZ ;  /* 0x0000000406ce7824 */ /* 0x040fe200078e00ff */
[CC--:B------:R-:W-:Y:S01]  /*2ca0*/  LEA R20, P4, R247.reuse, R10.reuse, 0x2 ;  /* 0x0000000af7147211 */ /* 0x0c0fe200078810ff */
[----:B------:R-:W-:Y:S01]  /*2cb0*/  IMAD R219, R6, 0xc, RZ ;  /* 0x0000000c06db7824 */ /* 0x000fe200078e02ff */
[-C--:B------:R-:W-:Y:S01]  /*2cc0*/  LEA.HI.X.SX32 R53, R248, R11.reuse, 0x2, P1 ;  /* 0x0000000bf8357211 */ /* 0x080fe200008f16ff */
[----:B------:R-:W-:Y:S01]  /*2cd0*/  IMAD R218, R6, 0x14, RZ ;  /* 0x0000001406da7824 */ /* 0x000fe200078e02ff */
[-C--:B------:R-:W-:Y:S01]  /*2ce0*/  LEA R50, P1, R246, R10.reuse, 0x2 ;  /* 0x0000000af6327211 */ /* 0x080fe200078210ff */
[C---:B------:R-:W-:Y:S01]  /*2cf0*/  IMAD R216, R6.reuse, 0x1c, RZ ;  /* 0x0000001c06d87824 */ /* 0x040fe200078e02ff */
[-C--:B--2---:R-:W-:Y:S01]  /*2d00*/  LEA.HI.X.SX32 R21, R247, R11.reuse, 0x2, P4 ;  /* 0x0000000bf7157211 */ /* 0x084fe200020f16ff */
[C---:B------:R-:W-:Y:S01]  /*2d10*/  IMAD R217, R6.reuse, 0x18, RZ ;  /* 0x0000001806d97824 */ /* 0x040fe200078e02ff */
[CC--:B------:R-:W-:Y:S01]  /*2d20*/  LEA R18, P4, R245.reuse, R10.reuse, 0x2 ;  /* 0x0000000af5127211 */ /* 0x0c0fe200078810ff */
[----:B------:R-:W-:Y:S01]  /*2d30*/  IMAD R215, R6, 0x24, RZ ;  /* 0x0000002406d77824 */ /* 0x000fe200078e02ff */
[-C--:B------:R-:W-:Y:S01]  /*2d40*/  LEA.HI.X.SX32 R51, R246, R11.reuse, 0x2, P1 ;  /* 0x0000000bf6337211 */ /* 0x080fe200008f16ff */
[----:B------:R-:W-:Y:S01]  /*2d50*/  IMAD R213, R6, 0x2c, RZ ;  /* 0x0000002c06d57824 */ /* 0x000fe200078e02ff */
[-C--:B------:R-:W-:Y:S01]  /*2d60*/  LEA R48, P1, R244, R10.reuse, 0x2 ;  /* 0x0000000af4307211 */ /* 0x080fe200078210ff */
[C---:B------:R-:W-:Y:S01]  /*2d70*/  IMAD R214, R6.reuse, 0x28, RZ ;  /* 0x0000002806d67824 */ /* 0x040fe200078e02ff */
[-C--:B------:R-:W-:Y:S01]  /*2d80*/  LEA.HI.X.SX32 R19, R245, R11.reuse, 0x2, P4 ;  /* 0x0000000bf5137211 */ /* 0x080fe200020f16ff */
        /* <DEDUP_REMOVED lines=15> */
[-C--:B-1----:R-:W-:Y:S01]  /*2e80*/  LEA.HI.X.SX32 R15, R241, R11.reuse, 0x2, P4 ;  /* 0x0000000bf10f7211 */ /* 0x082fe200020f16ff */
        /* <DEDUP_REMOVED lines=9> */
[C---:B------:R-:W-:Y:S01]  /*2f20*/  LEA R10, P4, R237.reuse, R10, 0x2 ;  /* 0x0000000aed0a7211 */ /* 0x040fe200078810ff */
[----:B------:R-:W-:Y:S01]  /*2f30*/  IMAD R129, R6, 0x6c, RZ ;  /* 0x0000006c06817824 */ /* 0x000fe200078e02ff */
[-C--:B------:R-:W-:Y:S01]  /*2f40*/  LEA.HI.X.SX32 R43, R238, R11.reuse, 0x2, P1 ;  /* 0x0000000bee2b7211 */ /* 0x080fe200008f16ff */
[----:B------:R-:W-:Y:S01]  /*2f50*/  IMAD R127, R6, 0x68, RZ ;  /* 0x00000068067f7824 */ /* 0x000fe200078e02ff */
[----:B------:R-:W-:Y:S01]  /*2f60*/  IADD3 R74, P1, R162, UR6, RZ ;  /* 0x00000006a24a7c10 */ /* 0x000fe2000ff3e0ff */
[C---:B------:R-:W-:Y:S01]  /*2f70*/  IMAD R133, R6.reuse, 0x74, RZ ;  /* 0x0000007406857824 */ /* 0x040fe200078e02ff */
[----:B------:R-:W-:Y:S01]  /*2f80*/  LEA.HI.X.SX32 R11, R237, R11, 0x2, P4 ;  /* 0x0000000bed0b7211 */ /* 0x000fe200020f16ff */
[----:B------:R-:W-:Y:S01]  /*2f90*/  IMAD R131, R6, 0x70, RZ ;  /* 0x0000007006837824 */ /* 0x000fe200078e02ff */
[----:B------:R-:W-:Y:S01]  /*2fa0*/  LEA.HI.X.SX32 R75, R164, UR7, 0x2, P1 ;  /* 0x00000007a44b7c11 */ /* 0x000fe200088f16ff */
[----:B------:R-:W-:Y:S01]  /*2fb0*/  IMAD R136, R6, 0x7c, RZ ;  /* 0x0000007c06887824 */ /* 0x000fe200078e02ff */
[-C--:B------:R-:W-:Y:S01]  /*2fc0*/  IADD3 R76, P4, R206, R74.reuse, RZ ;  /* 0x0000004ace4c7210 */ /* 0x080fe20007f9e0ff */
[C---:B------:R-:W-:Y:S01]  /*2fd0*/  IMAD R135, R6.reuse, 0x78, RZ ;  /* 0x0000007806877824 */ /* 0x040fe200078e02ff */
[CC--:B------:R-:W-:Y:S01]  /*2fe0*/  LEA R78, P1, R6.reuse, R74.reuse, 0x3 ;  /* 0x0000004a064e7211 */ /* 0x0c0fe200078218ff */
[C---:B------:R-:W-:Y:S01]  /*2ff0*/  IMAD R140, R6.reuse, 0x84, RZ ;  /* 0x00000084068c7824 */ /* 0x040fe200078e02ff */
[CC--:B------:R-:W-:Y:S01]  /*3000*/  LEA.HI.X.SX32 R77, R6.reuse, R75.reuse, 0x2, P4 ;  /* 0x0000004b064d7211 */ /* 0x0c0fe200020f16ff */
[C---:B------:R-:W-:Y:S01]  /*3010*/  IMAD R144, R6.reuse, 0x8c, RZ ;  /* 0x0000008c06907824 */ /* 0x040fe200078e02ff */
[-C--:B------:R-:W-:Y:S01]  /*3020*/  IADD3 R80, P4, R219, R74.reuse, RZ ;  /* 0x0000004adb507210 */ /* 0x080fe20007f9e0ff */
[----:B------:R-:W-:Y:S01]  /*3030*/  IMAD R142, R6, 0x88, RZ ;  /* 0x00000088068e7824 */ /* 0x000fe200078e02ff */
[-C--:B------:R-:W-:Y:S01]  /*3040*/  LEA.HI.X.SX32 R79, R166, R75.reuse, 0x2, P1 ;  /* 0x0000004ba64f7211 */ /* 0x080fe200008f16ff */
[C---:B------:R-:W-:Y:S01]  /*3050*/  IMAD R148, R6.reuse, 0x94, RZ ;  /* 0x0000009406947824 */ /* 0x040fe200078e02ff */
[-C--:B------:R-:W-:Y:S01]  /*3060*/  LEA.HI.X.SX32 R81, R173, R75.reuse, 0x2, P4 ;  /* 0x0000004bad517211 */ /* 0x080fe200020f16ff */
[----:B------:R-:W-:Y:S01]  /*3070*/  IMAD R146, R6, 0x90, RZ ;  /* 0x0000009006927824 */ /* 0x000fe200078e02ff */
[-C--:B------:R-:W-:Y:S01]  /*3080*/  IADD3 R84, P4, R218, R74.reuse, RZ ;  /* 0x0000004ada547210 */ /* 0x080fe20007f9e0ff */
[C---:B------:R-:W-:Y:S01]  /*3090*/  IMAD R152, R6.reuse, 0x9c, RZ ;  /* 0x0000009c06987824 */ /* 0x040fe200078e02ff */
[CC--:B------:R-:W-:Y:S01]  /*30a0*/  LEA R82, P1, R6.reuse, R74.reuse, 0x4 ;  /* 0x0000004a06527211 */ /* 0x0c0fe200078220ff */
[C---:B------:R-:W-:Y:S01]  /*30b0*/  IMAD R150, R6.reuse, 0x98, RZ ;  /* 0x0000009806967824 */ /* 0x040fe200078e02ff */
[-C--:B------:R-:W-:Y:S01]  /*30c0*/  LEA.HI.X.SX32 R85, R195, R75.reuse, 0x2, P4 ;  /* 0x0000004bc3557211 */ /* 0x080fe200020f16ff */
[----:B------:R-:W-:Y:S01]  /*30d0*/  IMAD R156, R6, 0xa4, RZ ;  /* 0x000000a4069c7824 */ /* 0x000fe200078e02ff */
[-C--:B------:R-:W-:Y:S01]  /*30e0*/  IADD3 R88, P4, R216, R74.reuse, RZ ;  /* 0x0000004ad8587210 */ /* 0x080fe20007f9e0ff */
[----:B------:R-:W-:Y:S01]  /*30f0*/  IMAD R154, R6, 0xa0, RZ ;  /* 0x000000a0069a7824 */ /* 0x000fe200078e02ff */
[-C--:B------:R-:W-:Y:S01]  /*3100*/  LEA.HI.X.SX32 R83, R206, R75.reuse, 0x2, P1 ;  /* 0x0000004bce537211 */ /* 0x080fe200008f16ff */
[C---:B------:R-:W-:Y:S01]  /*3110*/  IMAD R160, R6.reuse, 0xac, RZ ;  /* 0x000000ac06a07824 */ /* 0x040fe200078e02ff */
[-C--:B------:R-:W-:Y:S01]  /*3120*/  IADD3 R86, P1, R217, R74.reuse, RZ ;  /* 0x0000004ad9567210 */ /* 0x080fe20007f3e0ff */
[----:B------:R-:W-:Y:S01]  /*3130*/  IMAD R158, R6, 0xa8, RZ ;  /* 0x000000a8069e7824 */ /* 0x000fe200078e02ff */
[-C--:B------:R-:W-:Y:S01]  /*3140*/  LEA.HI.X.SX32 R89, R194, R75.reuse, 0x2, P4 ;  /* 0x0000004bc2597211 */ /* 0x080fe200020f16ff */
[----:B------:R-:W-:Y:S01]  /*3150*/  IMAD R164, R6, 0xb4, RZ ;  /* 0x000000b406a47824 */ /* 0x000fe200078e02ff */
[-C--:B------:R-:W-:Y:S01]  /*3160*/  IADD3 R92, P4, R215, R74.reuse, RZ ;  /* 0x0000004ad75c7210 */ /* 0x080fe20007f9e0ff */
[----:B------:R1:W-:Y:S01]  /*3170*/  STL [R1+0x44], R162 ;  /* 0x000044a201007387 */ /* 0x0003e20000100800 */
[-C--:B------:R-:W-:Y:S01]  /*3180*/  LEA.HI.X.SX32 R87, R168, R75.reuse, 0x2, P1 ;  /* 0x0000004ba8577211 */ /* 0x080fe200008f16ff */
[C---:B------:R-:W-:Y:S01]  /*3190*/  IMAD R169, R6.reuse, 0x2d, RZ ;  /* 0x0000002d06a97824 */ /* 0x040fe200078e02ff */
[CC--:B------:R-:W-:Y:S01]  /*31a0*/  LEA R90, P1, R6.reuse, R74.reuse, 0x5 ;  /* 0x0000004a065a7211 */ /* 0x0c0fe200078228ff */
[C---:B------:R-:W-:Y:S01]  /*31b0*/  IMAD R168, R6.reuse, 0xbc, RZ ;  /* 0x000000bc06a87824 */ /* 0x040fe200078e02ff */
[-C--:B------:R-:W-:Y:S01]  /*31c0*/  LEA.HI.X.SX32 R93, R193, R75.reuse, 0x2, P4 ;  /* 0x0000004bc15d7211 */ /* 0x080fe200020f16ff */
[C---:B------:R-:W-:Y:S01]  /*31d0*/  IMAD R166, R6.reuse, 0xb8, RZ ;  /* 0x000000b806a67824 */ /* 0x040fe200078e02ff */
[-C--:B------:R-:W-:Y:S01]  /*31e0*/  IADD3 R96, P4, R213, R74.reuse, RZ ;  /* 0x0000004ad5607210 */ /* 0x080fe20007f9e0ff */
[----:B------:R-:W-:Y:S01]  /*31f0*/  IMAD R173, R6, 0x2f, RZ ;  /* 0x0000002f06ad7824 */ /* 0x000fe200078e02ff */
[-C--:B------:R-:W-:Y:S01]  /*3200*/  LEA.HI.X.SX32 R91, R170, R75.reuse, 0x2, P1 ;  /* 0x0000004baa5b7211 */ /* 0x080fe200008f16ff */
[----:B-1----:R-:W-:Y:S01]  /*3210*/  IMAD R162, R6, 0xb0, RZ ;  /* 0x000000b006a27824 */ /* 0x002fe200078e02ff */
[-C--:B------:R-:W-:Y:S01]  /*3220*/  IADD3 R94, P1, R214, R74.reuse, RZ ;  /* 0x0000004ad65e7210 */ /* 0x080fe20007f3e0ff */
[----:B------:R-:W-:Y:S01]  /*3230*/  IMAD R171, R6, 0x2e, RZ ;  /* 0x0000002e06ab7824 */ /* 0x000fe200078e02ff */
[-C--:B------:R-:W-:Y:S01]  /*3240*/  LEA.HI.X.SX32 R97, R172, R75.reuse, 0x2, P4 ;  /* 0x0000004bac617211 */ /* 0x080fe200020f16ff */
[C---:B------:R-:W-:Y:S01]  /*3250*/  IMAD R172, R6.reuse, 0xc4, RZ ;  /* 0x000000c406ac7824 */ /* 0x040fe200078e02ff */
[-C--:B------:R-:W-:Y:S01]  /*3260*/  IADD3 R100, P4, R211, R74.reuse, RZ ;  /* 0x0000004ad3647210 */ /* 0x080fe20007f9e0ff */
[----:B------:R1:W-:Y:S01]  /*3270*/  STL [R1+0xa8], R169 ;  /* 0x0000a8a901007387 */ /* 0x0003e20000100800 */
[-C--:B------:R-:W-:Y:S01]  /*3280*/  LEA.HI.X.SX32 R95, R177, R75.reuse, 0x2, P1 ;  /* 0x0000004bb15f7211 */ /* 0x080fe200008f16ff */
[----:B------:R-:W-:Y:S01]  /*3290*/  IMAD R170, R6, 0xc0, RZ ;  /* 0x000000c006aa7824 */ /* 0x000fe200078e02ff */
[-C--:B------:R-:W-:Y:S01]  /*32a0*/  IADD3 R98, P1, R212, R74.reuse, RZ ;  /* 0x0000004ad4627210 */ /* 0x080fe20007f3e0ff */
[----:B------:R-:W-:Y:S01]  /*32b0*/  IMAD R177, R6, 0x31, RZ ;  /* 0x0000003106b17824 */ /* 0x000fe200078e02ff */
[-C--:B------:R-:W-:Y:S01]  /*32c0*/  LEA.HI.X.SX32 R101, R192, R75.reuse, 0x2, P4 ;  /* 0x0000004bc0657211 */ /* 0x080fe200020f16ff */
[----:B------:R-:W-:Y:S01]  /*32d0*/  STL [R1+0xa4], R171 ;  /* 0x0000a4ab01007387 */ /* 0x000fe20000100800 */
[-C--:B------:R-:W-:Y:S01]  /*32e0*/  IADD3 R104, P4, R209, R74.reuse, RZ ;  /* 0x0000004ad1687210 */ /* 0x080fe20007f9e0ff */
[----:B------:R-:W-:Y:S01]  /*32f0*/  IMAD R230, R6, 0x33, RZ ;  /* 0x0000003306e67824 */ /* 0x000fe200078e02ff */
[-C--:B------:R-:W-:Y:S01]  /*3300*/  LEA.HI.X.SX32 R99, R219, R75.reuse, 0x2, P1 ;  /* 0x0000004bdb637211 */ /* 0x080fe200008f16ff */
[----:B------:R2:W-:Y:S01]  /*3310*/  STL [R1+0xa0], R173 ;  /* 0x0000a0ad01007387 */ /* 0x0005e20000100800 */
[-C--:B------:R-:W-:Y:S01]  /*3320*/  IADD3 R102, P1, R210, R74.reuse, RZ ;  /* 0x0000004ad2667210 */ /* 0x080fe20007f3e0ff */
[----:B------:R-:W-:Y:S01]  /*3330*/  IMAD R231, R6, 0x32, RZ ;  /* 0x0000003206e77824 */ /* 0x000fe200078e02ff */
[-C--:B------:R-:W-:Y:S01]  /*3340*/  LEA.HI.X.SX32 R105, R190, R75.reuse, 0x2, P4 ;  /* 0x0000004bbe697211 */ /* 0x080fe200020f16ff */
[----:B------:R3:W-:Y:S01]  /*3350*/  STL [R1+0x9c], R177 ;  /* 0x00009cb101007387 */ /* 0x0007e20000100800 */
[-C--:B------:R-:W-:Y:S01]  /*3360*/  IADD3 R108, P4, R109, R74.reuse, RZ ;  /* 0x0000004a6d6c7210 */ /* 0x080fe20007f9e0ff */
[C---:B------:R-:W-:Y:S01]  /*3370*/  IMAD R229, R6.reuse, 0x35, RZ ;  /* 0x0000003506e57824 */ /* 0x040fe200078e02ff */
        /* <DEDUP_REMOVED lines=31> */
[----:B------:R-:W-:Y:S01]  /*3570*/  VIADD R5, R5, 0xffffffbd ;  /* 0xffffffbd05057836 */ /* 0x000fe20000000000 */
        /* <DEDUP_REMOVED lines=9> */
[----:B------:R-:W-:Y:S01]  /*3610*/  @!PT LDS RZ, [RZ] ;  /* 0x00000000fffff984 */ /* 0x000fe20000000800 */
[----:B------:R-:W-:Y:S01]  /*3620*/  @!PT LDS RZ, [RZ] ;  /* 0x00000000fffff984 */ /* 0x000fe20000000800 */
[----:B------:R-:W-:Y:S01]  /*3630*/  @!PT LDS RZ, [RZ] ;  /* 0x00000000fffff984 */ /* 0x000fe20000000800 */
[----:B------:R4:W-:Y:S01]  /*3640*/  LDGSTS.E [R201], desc[UR16][R74.64], !P3 ;  /* 0x000000004ac97fae */ /* 0x0009e2000d921850 */
[-C--:B------:R-:W-:Y:S01]  /*3650*/  IADD3 R126, P1, R127, R74.reuse, RZ ;  /* 0x0000004a7f7e7210 */ /* 0x080fe20007f3e0ff */
[----:B------:R-:W-:Y:S01]  /*3660*/  VIADD R203, R200, UR8 ;  /* 0x00000008c8cb7c36 */ /* 0x000fe20008000000 */
[-C--:B------:R-:W-:Y:S01]  /*3670*/  LEA.HI.X.SX32 R129, R184, R75.reuse, 0x2, P4 ;  /* 0x0000004bb8817211 */ /* 0x080fe200020f16ff */
[----:B------:R-:W-:Y:S01]  /*3680*/  IMAD R184, R6, 0xdc, RZ ;  /* 0x000000dc06b87824 */ /* 0x000fe200078e02ff */
[-C--:B------:R-:W-:Y:S01]  /*3690*/  IADD3 R132, P4, R133, R74.reuse, RZ ;  /* 0x0000004a85847210 */ /* 0x080fe20007f9e0ff */
[----:B------:R4:W-:Y:S01]  /*36a0*/  LDGSTS.E [R201+0x4], desc[UR16][R76.64], !P2 ;  /* 0x000040004cc97fae */ /* 0x0009e2000d121850 */
[-C--:B------:R-:W-:Y:S01]  /*36b0*/  LEA.HI.X.SX32 R127, R180, R75.reuse, 0x2, P1 ;  /* 0x0000004bb47f7211 */ /* 0x080fe200008f16ff */
[----:B------:R-:W-:Y:S01]  /*36c0*/  IMAD R180, R6, 0xd4, RZ ;  /* 0x000000d406b47824 */ /* 0x000fe200078e02ff */
[----:B------:R-:W-:Y:S01]  /*36d0*/  IADD3 R130, P1, R131, R74, RZ ;  /* 0x0000004a83827210 */ /* 0x000fe20007f3e0ff */
[----:B------:R-:W-:Y:S01]  /*36e0*/  VIADD R234, R4, 0xffffffc0 ;  /* 0xffffffc004ea7836 */ /* 0x000fe20000000000 */
[----:B------:R-:W-:-:S02]  /*36f0*/  LEA.HI.X.SX32 R133, R183, R75, 0x2, P4 ;  /* 0x0000004bb7857211 */ /* 0x000fc400020f16ff */
[-C--:B------:R-:W-:Y:S02]  /*3700*/  IADD3 R136, P4, R136, R74.reuse, RZ ;  /* 0x0000004a88887210 */ /* 0x080fe40007f9e0ff */
[-C--:B------:R-:W-:Y:S02]  /*3710*/  LEA.HI.X.SX32 R131, R216, R75.reuse, 0x2, P1 ;  /* 0x0000004bd8837211 */ /* 0x080fe400008f16ff */
[-C--:B------:R-:W-:Y:S02]  /*3720*/  IADD3 R134, P1, R135, R74.reuse, RZ ;  /* 0x0000004a87867210 */ /* 0x080fe40007f3e0ff */
[-C--:B------:R-:W-:Y:S02]  /*3730*/  LEA.HI.X.SX32 R137, R181, R75.reuse, 0x2, P4 ;  /* 0x0000004bb5897211 */ /* 0x080fe400020f16ff */
[-C--:B------:R-:W-:Y:S02]  /*3740*/  IADD3 R140, P4, R140, R74.reuse, RZ ;  /* 0x0000004a8c8c7210 */ /* 0x080fe40007f9e0ff */
[----:B------:R-:W-:Y:S01]  /*3750*/  LEA.HI.X.SX32 R135, R182, R75, 0x2, P1 ;  /* 0x0000004bb6877211 */ /* 0x000fe200008f16ff */
[C---:B------:R-:W-:Y:S01]  /*3760*/  IMAD R182, R6.reuse, 0xd8, RZ ;  /* 0x000000d806b67824 */ /* 0x040fe200078e02ff */
[----:B------:R-:W-:-:S02]  /*3770*/  LEA R138, P1, R6, R74, 0x7 ;  /* 0x0000004a068a7211 */ /* 0x000fc400078238ff */
[-C--:B------:R-:W-:Y:S02]  /*3780*/  LEA.HI.X.SX32 R141, R175, R75.reuse, 0x2, P4 ;  /* 0x0000004baf8d7211 */ /* 0x080fe400020f16ff */
[-C--:B------:R-:W-:Y:S02]  /*3790*/  IADD3 R144, P4, R144, R74.reuse, RZ ;  /* 0x0000004a90907210 */ /* 0x080fe40007f9e0ff */
[-C--:B------:R-:W-:Y:S02]  /*37a0*/  LEA.HI.X.SX32 R139, R179, R75.reuse, 0x2, P1 ;  /* 0x0000004bb38b7211 */ /* 0x080fe400008f16ff */
[-C--:B------:R-:W-:Y:S02]  /*37b0*/  IADD3 R142, P1, R142, R74.reuse, RZ ;  /* 0x0000004a8e8e7210 */ /* 0x080fe40007f3e0ff */
[----:B------:R-:W-:Y:S02]  /*37c0*/  LEA.HI.X.SX32 R145, R159, R75, 0x2, P4 ;  /* 0x0000004b9f917211 */ /* 0x000fe400020f16ff */
[----:B------:R-:W-:-:S02]  /*37d0*/  IADD3 R148, P4, R148, R74, RZ ;  /* 0x0000004a94947210 */ /* 0x000fc40007f9e0ff */
        /* <DEDUP_REMOVED lines=22> */
[----:B-1----:R-:W-:Y:S02]  /*3940*/  LEA.HI.X.SX32 R169, R173, R75, 0x2, P4 ;  /* 0x0000004bada97211 */ /* 0x002fe400020f16ff */
[----:B------:R-:W-:-:S02]  /*3950*/  IADD3 R172, P4, R172, R74, RZ ;  /* 0x0000004aacac7210 */ /* 0x000fc40007f9e0ff */
[-C--:B------:R-:W-:Y:S02]  /*3960*/  LEA.HI.X.SX32 R167, R171, R75.reuse, 0x2, P1 ;  /* 0x0000004baba77211 */ /* 0x080fe400008f16ff */
[-C--:B------:R-:W-:Y:S02]  /*3970*/  IADD3 R170, P1, R170, R74.reuse, RZ ;  /* 0x0000004aaaaa7210 */ /* 0x080fe40007f3e0ff */
[-C--:B--2---:R-:W-:Y:S02]  /*3980*/  LEA.HI.X.SX32 R173, R177, R75.reuse, 0x2, P4 ;  /* 0x0000004bb1ad7211 */ /* 0x084fe400020f16ff */
[-C--:B------:R-:W-:Y:S02]  /*3990*/  IADD3 R176, P4, R176, R74.reuse, RZ ;  /* 0x0000004ab0b07210 */ /* 0x080fe40007f9e0ff */
[----:B------:R-:W-:Y:S02]  /*39a0*/  LEA.HI.X.SX32 R171, R212, R75, 0x2, P1 ;  /* 0x0000004bd4ab7211 */ /* 0x000fe400008f16ff */
[----:B------:R-:W-:-:S02]  /*39b0*/  IADD3 R174, P1, R174, R74, RZ ;  /* 0x0000004aaeae7210 */ /* 0x000fc40007f3e0ff */
[-C--:B---3--:R-:W-:Y:S02]  /*39c0*/  LEA.HI.X.SX32 R177, R230, R75.reuse, 0x2, P4 ;  /* 0x0000004be6b17211 */ /* 0x088fe400020f16ff */
        /* <DEDUP_REMOVED lines=20> */
[----:B------:R-:W-:Y:S02]  /*3b10*/  IADD3 R198, P4, R198, R74, RZ ;  /* 0x0000004ac6c67210 */ /* 0x000fe40007f9e0ff */
[-C--:B------:R-:W-:Y:S02]  /*3b20*/  LEA.HI.X.SX32 R195, R209, R75.reuse, 0x2, P1 ;  /* 0x0000004bd1c37211 */ /* 0x080fe400008f16ff */
[----:B------:R-:W-:Y:S01]  /*3b30*/  ISETP.GE.U32.AND P1, PT, R5, 0x7fffff7e, PT ;  /* 0x7fffff7e0500780c */ /* 0x000fe20003f26070 */
[----:B------:R-:W-:Y:S01]  /*3b40*/  VIADD R5, R4, 0xfffffffd ;  /* 0xfffffffd04057836 */ /* 0x000fe20000000000 */
[----:B------:R-:W-:-:S02]  /*3b50*/  LEA.HI.X.SX32 R199, R221, R75, 0x2, P4 ;  /* 0x0000004bddc77211 */ /* 0x000fc400020f16ff */
[----:B------:R-:W-:Y:S02]  /*3b60*/  IADD3 R72, P4, R72, R74, RZ ;  /* 0x0000004a48487210 */ /* 0x000fe40007f9e0ff */
[----:B------:R-:W-:Y:S02]  /*3b70*/  LOP3.LUT R200, R2, 0x30, RZ, 0x3c, !PT ;  /* 0x0000003002c87812 */ /* 0x000fe400078e3cff */
[----:B------:R-:W-:Y:S02]  /*3b80*/  LEA.HI.X.SX32 R73, R220, R75, 0x2, P4 ;  /* 0x0000004bdc497211 */ /* 0x000fe400020f16ff */
[----:B------:R-:W-:Y:S01]  /*3b90*/  ISETP.GE.U32.AND P4, PT, R5, 0x7fffffbe, PT ;  /* 0x7fffffbe0500780c */ /* 0x000fe20003f86070 */
[----:B------:R-:W-:Y:S01]  /*3ba0*/  VIADD R5, R4, 0xfffffffc ;  /* 0xfffffffc04057836 */ /* 0x000fe20000000000 */
[----:B------:R-:W-:Y:S01]  /*3bb0*/  P2R R235, PR, RZ, 0x2 ;  /* 0x00000002ffeb7803 */ /* 0x000fe20000000000 */
[----:B------:R-:W-:Y:S01]  /*3bc0*/  VIADD R204, R200, UR8 ;  /* 0x00000008c8cc7c36 */ /* 0x000fe20008000000 */
[----:B------:R-:W-:-:S02]  /*3bd0*/  LOP3.LUT R200, R2, 0x40, RZ, 0x3c, !PT ;  /* 0x0000004002c87812 */ /* 0x000fc400078e3cff */
[----:B------:R-:W-:Y:S01]  /*3be0*/  ISETP.GE.U32.AND P3, PT, R5, 0x7fffffbd, PT ;  /* 0x7fffffbd0500780c */ /* 0x000fe20003f66070 */
[----:B------:R-:W-:Y:S01]  /*3bf0*/  VIADD R5, R4, 0xffffffdf ;  /* 0xffffffdf04057836 */ /* 0x000fe20000000000 */
[----:B------:R-:W-:Y:S01]  /*3c00*/  ISETP.GE.U32.AND P1, PT, R233, 0x7fffff80, PT ;  /* 0x7fffff80e900780c */ /* 0x000fe20003f26070 */
[----:B------:R-:W-:Y:S01]  /*3c10*/  VIADD R205, R200, UR8 ;  /* 0x00000008c8cd7c36 */ /* 0x000fe20008000000 */
[----:B------:R-:W-:Y:S01]  /*3c20*/  LOP3.LUT R200, R2, 0x50, RZ, 0x3c, !PT ;  /* 0x0000005002c87812 */ /* 0x000fe200078e3cff */
[----:B------:R-:W2:Y:S01]  /*3c30*/  LDL.LU R233, [R1+0x148] ;  /* 0x0001480001e97983 */ /* 0x000ea20000300800 */
[----:B------:R-:W-:Y:S01]  /*3c40*/  ISETP.GE.U32.AND P2, PT, R5, 0x7fffffa0, PT ;  /* 0x7fffffa00500780c */ /* 0x000fe20003f46070 */
[----:B------:R-:W-:Y:S02]  /*3c50*/  VIADD R5, R4, 0xffffffde ;  /* 0xffffffde04057836 */ /* 0x000fe40000000000 */
[----:B------:R1:W-:Y:S01]  /*3c60*/  LDGSTS.E [R201+0x8], desc[UR16][R78.64], !P4 ;  /* 0x000080004ec97fae */ /* 0x0003e2000e121850 */
[----:B------:R-:W-:Y:S01]  /*3c70*/  VIADD R208, R200, UR8 ;  /* 0x00000008c8d07c36 */ /* 0x000fe20008000000 */
[----:B------:R-:W-:-:S02]  /*3c80*/  LOP3.LUT R200, R2, 0x60, RZ, 0x3c, !PT ;  /* 0x0000006002c87812 */ /* 0x000fc400078e3cff */
[----:B------:R-:W-:Y:S01]  /*3c90*/  ISETP.GE.U32.AND P4, PT, R5, 0x7fffff9f, PT ;  /* 0x7fffff9f0500780c */ /* 0x000fe20003f86070 */
[----:B------:R-:W-:Y:S01]  /*3ca0*/  VIADD R5, R4, 0xffffffdd ;  /* 0xffffffdd04057836 */ /* 0x000fe20000000000 */
[----:B------:R-:W-:Y:S01]  /*3cb0*/  LDGSTS.E [R201+0xc], desc[UR16][R80.64], !P3 ;  /* 0x0000c00050c97fae */ /* 0x000fe2000d921850 */
[----:B------:R-:W-:Y:S01]  /*3cc0*/  VIADD R222, R200, UR8 ;  /* 0x00000008c8de7c36 */ /* 0x000fe20008000000 */
[----:B------:R-:W-:Y:S02]  /*3cd0*/  LOP3.LUT R200, R2, 0x70, RZ, 0x3c, !PT ;  /* 0x0000007002c87812 */ /* 0x000fe400078e3cff */
[----:B------:R-:W-:Y:S01]  /*3ce0*/  ISETP.GE.U32.AND P3, PT, R5, 0x7fffff9e, PT ;  /* 0x7fffff9e0500780c */ /* 0x000fe20003f66070 */
[----:B------:R-:W-:Y:S01]  /*3cf0*/  VIADD R5, R4, 0xffffffdc ;  /* 0xffffffdc04057836 */ /* 0x000fe20000000000 */
[----:B------:R-:W-:Y:S01]  /*3d00*/  LDGSTS.E [R201+0x8000], desc[UR16][R138.64], !P2 ;  /* 0x080000008ac97fae */ /* 0x000fe2000d121850 */
[----:B------:R-:W-:-:S03]  /*3d10*/  VIADD R200, R200, UR8 ;  /* 0x00000008c8c87c36 */ /* 0x000fc60008000000 */
[----:B------:R-:W-:Y:S01]  /*3d20*/  ISETP.GE.U32.AND P2, PT, R5, 0x7fffff9d, PT ;  /* 0x7fffff9d0500780c */ /* 0x000fe20003f46070 */
[C---:B------:R-:W-:Y:S01]  /*3d30*/  VIADD R5, R4.reuse, 0xfffffffb ;  /* 0xfffffffb04057836 */ /* 0x040fe20000000000 */
[----:B------:R-:W-:Y:S04]  /*3d40*/  LDGSTS.E [R201+0x8004], desc[UR16][R140.64], !P4 ;  /* 0x080040008cc97fae */ /* 0x000fe8000e121850 */
        /* <DEDUP_REMOVED lines=8> */
[----:B------:R-:W-:Y:S04]  /*3dd0*/  LDGSTS.E [R202], desc[UR16][R82.64], !P4 ;  /* 0x0000000052ca7fae */ /* 0x000fe8000e121850 */
        /* <DEDUP_REMOVED lines=145> */
[----:B------:R-:W-:Y:S01]  /*46f0*/  VIADD R5, R4, 0xffffffc3 ;  /* 0xffffffc304057836 */ /* 0x000fe20000000000 */
[----:B------:R-:W-:Y:S04]  /*4700*/  LDGSTS.E [R200+0x4], desc[UR16][R132.64], !P3 ;  /* 0x0000400084c87fae */ /* 0x000fe8000d921850 */
[----:B------:R-:W-:Y:S01]  /*4710*/  ISETP.GE.U32.AND P3, PT, R5, 0x7fffff84, PT ;  /* 0x7fffff840500780c */ /* 0x000fe20003f66070 */
[----:B------:R-:W-:Y:S01]  /*4720*/  VIADD R5, R232, 0xffffffbc ;  /* 0xffffffbce8057836 */ /* 0x000fe20000000000 */
[----:B------:R-:W-:Y:S01]  /*4730*/  LDGSTS.E [R200+0x8], desc[UR16][R134.64], !P2 ;  /* 0x0000800086c87fae */ /* 0x000fe2000d121850 */
[----:B------:R-:W3:Y:S03]  /*4740*/  LDC R232, c[0x0][0x230] ;  /* 0x00008c00ffe87b82 */ /* 0x000ee60000000800 */
[----:B------:R-:W-:Y:S01]  /*4750*/  ISETP.GE.U32.AND P2, PT, R5, 0x7fffff7d, PT ;  /* 0x7fffff7d0500780c */ /* 0x000fe20003f46070 */
[C---:B------:R-:W-:Y:S01]  /*4760*/  VIADD R5, R4.reuse, 0xffffffc2 ;  /* 0xffffffc204057836 */ /* 0x040fe20000000000 */
[----:B------:R-:W-:Y:S04]  /*4770*/  LDGSTS.E [R200+0xc], desc[UR16][R136.64], !P4 ;  /* 0x0000c00088c87fae */ /* 0x000fe8000e121850 */
[----:B------:R-:W-:Y:S01]  /*4780*/  ISETP.GE.U32.AND P4, PT, R5, 0x7fffff83, PT ;  /* 0x7fffff830500780c */ /* 0x000fe20003f86070 */
[----:B------:R-:W-:Y:S01]  /*4790*/  VIADD R5, R4, 0xffffffc1 ;  /* 0xffffffc104057836 */ /* 0x000fe20000000000 */
[----:B------:R-:W-:Y:S04]  /*47a0*/  LDGSTS.E [R200+0x8000], desc[UR16][R194.64], !P3 ;  /* 0x08000000c2c87fae */ /* 0x000fe8000d921850 */
[----:B------:R-:W-:-:S02]  /*47b0*/  ISETP.GE.U32.AND P3, PT, R5, 0x7fffff82, PT ;  /* 0x7fffff820500780c */ /* 0x000fc40003f66070 */
[----:B------:R-:W4:Y:S05]  /*47c0*/  LDC R5, c[0x0][0x230] ;  /* 0x00008c00ff057b82 */ /* 0x000f2a0000000800 */
[----:B------:R-:W-:Y:S01]  /*47d0*/  LDGSTS.E [R200+0x8004], desc[UR16][R196.64], !P4 ;  /* 0x08004000c4c87fae */ /* 0x000fe2000e121850 */
[----:B------:R-:W-:Y:S01]  /*47e0*/  ISETP.GE.U32.AND P4, PT, R234, 0x7fffff81, PT ;  /* 0x7fffff81ea00780c */ /* 0x000fe20003f86070 */
[----:B---3--:R-:W-:Y:S02]  /*47f0*/  VIADD R4, R232, 0xffffffbb ;  /* 0xffffffbbe8047836 */ /* 0x008fe40000000000 */
[----:B------:R-:W3:Y:S02]  /*4800*/  S2R R232, SR_TID.X ;  /* 0x0000000000e87919 */ /* 0x000ee40000002100 */
[----:B------:R-:W-:Y:S01]  /*4810*/  LDGSTS.E [R200+0x8008], desc[UR16][R198.64], !P3 ;  /* 0x08008000c6c87fae */ /* 0x000fe2000d921850 */
[----:B------:R-:W-:-:S07]  /*4820*/  ISETP.GE.U32.AND P3, PT, R4, 0x7fffff7c, PT ;  /* 0x7fffff7c0400780c */ /* 0x000fce0003f66070 */
[----:B------:R-:W-:Y:S04]  /*4830*/  LDGSTS.E [R200+0x800c], desc[UR16][R72.64], !P4 ;  /* 0x0800c00048c87fae */ /* 0x000fe8000e121850 */
[----:B------:R-:W0:Y:S01]  /*4840*/  LDGDEPBAR ;  /* 0x00000000000079af */ /* 0x000e220000000000 */
[----:B----4-:R-:W-:Y:S02]  /*4850*/  VIADD R4, R5, 0xffffffba ;  /* 0xffffffba05047836 */ /* 0x010fe40000000000 */
[----:B------:R-:W4:Y:S03]  /*4860*/  LDC R5, c[0x0][0x230] ;  /* 0x00008c00ff057b82 */ /* 0x000f260000000800 */
[----:B------:R-:W-:Y:S01]  /*4870*/  ISETP.GE.U32.AND P4, PT, R4, 0x7fffff7b, PT ;  /* 0x7fffff7b0400780c */ /* 0x000fe20003f86070 */
[----:B---3--:R-:W-:-:S05]  /*4880*/  IMAD.SHL.U32 R4, R232, 0x200, RZ ;  /* 0x00000200e8047824 */ /* 0x008fca00078e00ff */
[----:B------:R-:W-:Y:S02]  /*4890*/  LOP3.LUT R207, R207, 0x4000, R4, 0xf8, !PT ;  /* 0x00004000cfcf7812 */ /* 0x000fe400078ef804 */
[----:B------:R-:W3:Y:S01]  /*48a0*/  LDC R4, c[0x0][0x230] ;  /* 0x00008c00ff047b82 */ /* 0x000ee20000000800 */
[----:B----4-:R-:W-:Y:S02]  /*48b0*/  VIADD R5, R5, 0xffffffb8 ;  /* 0xffffffb805057836 */ /* 0x010fe40000000000 */
[----:B------:R-:W-:-:S03]  /*48c0*/  VIADD R232, R207, UR8 ;  /* 0x00000008cfe87c36 */ /* 0x000fc60008000000 */
[----:B------:R-:W-:Y:S02]  /*48d0*/  ISETP.GE.U32.AND P6, PT, R5, 0x7fffff79, PT ;  /* 0x7fffff790500780c */ /* 0x000fe40003fc6070 */
[----:B------:R-:W-:Y:S04]  /*48e0*/  LDGSTS.E [R232+0x30000], desc[UR16][R70.64], P0 ;  /* 0x3000000046e87fae */ /* 0x000fe80008121850 */
[----:B------:R-:W-:Y:S04]  /*48f0*/  LDGSTS.E [R232+0x30400], desc[UR16][R68.64], P0 ;  /* 0x3040000044e87fae */ /* 0x000fe80008121850 */
[----:B------:R-:W-:Y:S04]  /*4900*/  LDGSTS.E [R232+0x30800], desc[UR16][R8.64], P0 ;  /* 0x3080000008e87fae */ /* 0x000fe80008121850 */
[----:B------:R-:W-:Y:S01]  /*4910*/  LDGSTS.E [R232+0x30c00], desc[UR16][R66.64], P0 ;  /* 0x30c0000042e87fae */ /* 0x000fe20008121850 */
[----:B---3--:R-:W-:-:S03]  /*4920*/  VIADD R4, R4, 0xffffffb9 ;  /* 0xffffffb904047836 */ /* 0x008fc60000000000 */
[----:B------:R-:W-:Y:S02]  /*4930*/  LDGSTS.E [R232+0x31000], desc[UR16][R64.64], P0 ;  /* 0x3100000040e87fae */ /* 0x000fe40008121850 */
[----:B------:R-:W-:Y:S02]  /*4940*/  ISETP.GE.U32.AND P5, PT, R4, 0x7fffff7a, PT ;  /* 0x7fffff7a0400780c */ /* 0x000fe40003fa6070 */
[----:B------:R-:W-:Y:S01]  /*4950*/  LDGSTS.E [R232+0x31400], desc[UR16][R62.64], P0 ;  /* 0x314000003ee87fae */ /* 0x000fe20008121850 */
[----:B------:R-:W-:-:S03]  /*4960*/  LOP3.LUT R4, R207, 0x40, RZ, 0x3c, !PT ;  /* 0x00000040cf047812 */ /* 0x000fc600078e3cff */
[----:B------:R-:W-:Y:S02]  /*4970*/  LDGSTS.E [R232+0x31800], desc[UR16][R60.64], P0 ;  /* 0x318000003ce87fae */ /* 0x000fe40008121850 */
[----:B------:R-:W-:Y:S02]  /*4980*/  VIADD R5, R4, UR8 ;  /* 0x0000000804057c36 */ /* 0x000fe40008000000 */
[----:B------:R-:W-:Y:S01]  /*4990*/  LDGSTS.E [R232+0x31c00], desc[UR16][R58.64], P0 ;  /* 0x31c000003ae87fae */ /* 0x000fe20008121850 */
[----:B------:R-:W-:-:S03]  /*49a0*/  IMAD.SHL.U32 R4, R6, 0x40, RZ ;  /* 0x0000004006047824 */ /* 0x000fc600078e00ff */
[----:B------:R-:W-:Y:S01]  /*49b0*/  LDGSTS.E [R232+0x32000], desc[UR16][R56.64], P0 ;  /* 0x3200000038e87fae */ /* 0x000fe20008121850 */
[----:B------:R-:W-:-:S03]  /*49c0*/  IMAD.WIDE R74, R4, 0x4, R74 ;  /* 0x00000004044a7825 */ /* 0x000fc600078e024a */
[----:B------:R-:W-:Y:S04]  /*49d0*/  LDGSTS.E [R232+0x32400], desc[UR16][R54.64], P0 ;  /* 0x3240000036e87fae */ /* 0x000fe80008121850 */
        /* <DEDUP_REMOVED lines=22> */
[----:B------:R-:W0:Y:S01]  /*4b40*/  LDGDEPBAR ;  /* 0x00000000000079af */ /* 0x000e220000000000 */
[----:B------:R-:W-:Y:S01]  /*4b50*/  BAR.SYNC.DEFER_BLOCKING 0x0 ;  /* 0x0000000000007b1d */ /* 0x000fe20000010000 */
[----:B------:R-:W-:Y:S01]  /*4b60*/  ISETP.GE.U32.AND P0, PT, R0, 0x7fffff7f, PT ;  /* 0x7fffff7f0000780c */ /* 0x000fe20003f06070 */
[----:B------:R-:W-:-:S04]  /*4b70*/  IMAD.WIDE R76, R4, 0x4, R76 ;  /* 0x00000004044c7825 */ /* 0x000fc800078e024c */
[C---:B-1----:R-:W-:Y:S01]  /*4b80*/  IMAD.WIDE R78, R4.reuse, 0x4, R78 ;  /* 0x00000004044e7825 */ /* 0x042fe200078e024e */
[----:B------:R-:W5:Y:S04]  /*4b90*/  LDL.LU R0, [R1+0x144] ;  /* 0x0001440001007983 */ /* 0x000f680000300800 */
[----:B------:R-:W-:Y:S01]  /*4ba0*/  @!PT LDS RZ, [RZ] ;  /* 0x00000000fffff984 */ /* 0x000fe20000000800 */
[----:B------:R-:W-:Y:S01]  /*4bb0*/  @!PT LDS RZ, [RZ] ;  /* 0x00000000fffff984 */ /* 0x000fe20000000800 */
[----:B------:R-:W-:Y:S01]  /*4bc0*/  @!PT LDS RZ, [RZ] ;  /* 0x00000000fffff984 */ /* 0x000fe20000000800 */
[----:B------:R1:W-:Y:S04]  /*4bd0*/  LDGSTS.E [R201+0x10000], desc[UR16][R74.64], !P1 ;  /* 0x100000004ac97fae */ /* 0x0003e8000c921850 */
[----:B------:R3:W-:Y:S01]  /*4be0*/  LDGSTS.E [R201+0x10004], desc[UR16][R76.64], !P0 ;  /* 0x100040004cc97fae */ /* 0x0007e2000c121850 */
[----:B-1----:R-:W1:Y:S01]  /*4bf0*/  LDC R74, c[0x0][0x230] ;  /* 0x00008c00ff4a7b82 */ /* 0x002e620000000800 */
[----:B------:R-:W-:Y:S01]  /*4c00*/  ISETP.NE.AND P1, PT, R235, RZ, PT ;  /* 0x000000ffeb00720c */ /* 0x000fe20003f25270 */
[----:B------:R-:W-:-:S04]  /*4c10*/  IMAD.WIDE R80, R4, 0x4, R80 ;  /* 0x0000000404507825 */ /* 0x000fc800078e0250 */
[C---:B------:R-:W-:Y:S02]  /*4c20*/  IMAD.WIDE R138, R4.reuse, 0x4, R138 ;  /* 0x00000004048a7825 */ /* 0x040fe400078e028a */
[----:B------:R-:W4:Y:S06]  /*4c30*/  LDC R75, c[0x0][0x230] ;  /* 0x00008c00ff4b7b82 */ /* 0x000f2c0000000800 */
[----:B------:R-:W-:Y:S01]  /*4c40*/  LDGSTS.E [R201+0x10008], desc[UR16][R78.64], !P1 ;  /* 0x100080004ec97fae */ /* 0x000fe2000c921850 */
[----:B------:R-:W-:Y:S01]  /*4c50*/  IMAD.WIDE R140, R4, 0x4, R140 ;  /* 0x00000004048c7825 */ /* 0x000fe200078e028c */
[----:B---3--:R-:W3:Y:S02]  /*4c60*/  LDC R76, c[0x0][0x230] ;  /* 0x00008c00ff4c7b82 */ /* 0x008ee40000000800 */
[----:B------:R-:W-:Y:S01]  /*4c70*/  LDGSTS.E [R201+0x1000c], desc[UR16][R80.64], !P2 ;  /* 0x1000c00050c97fae */ /* 0x000fe2000d121850 */
[----:B-1----:R-:W-:-:S05]  /*4c80*/  VIADD R74, R74, 0xffffffb7 ;  /* 0xffffffb74a4a7836 */ /* 0x002fca0000000000 */
[----:B------:R-:W-:Y:S02]  /*4c90*/  ISETP.GE.U32.AND P0, PT, R74, 0x7fffff78, PT ;  /* 0x7fffff784a00780c */ /* 0x000fe40003f06070 */
[----:B------:R-:W1:Y:S02]  /*4ca0*/  LDC R74, c[0x0][0x230] ;  /* 0x00008c00ff4a7b82 */ /* 0x000e640000000800 */
[----:B-1----:R-:W-:-:S05]  /*4cb0*/  VIADD R74, R74, 0xffffffb6 ;  /* 0xffffffb64a4a7836 */ /* 0x002fca0000000000 */
[----:B------:R-:W-:Y:S02]  /*4cc0*/  ISETP.GE.U32.AND P1, PT, R74, 0x7fffff77, PT ;  /* 0x7fffff774a00780c */ /* 0x000fe40003f26070 */
[----:B------:R-:W1:Y:S02]  /*4cd0*/  LDC R74, c[0x0][0x230] ;  /* 0x00008c00ff4a7b82 */ /* 0x000e640000000800 */
[----:B-1----:R-:W-:-:S05]  /*4ce0*/  VIADD R74, R74, 0xffffff9f ;  /* 0xffffff9f4a4a7836 */ /* 0x002fca0000000000 */
[----:B------:R-:W-:Y:S02]  /*4cf0*/  ISETP.GE.U32.AND P2, PT, R74, 0x7fffff60, PT ;  /* 0x7fffff604a00780c */ /* 0x000fe40003f46070 */
[----:B------:R-:W1:Y:S11]  /*4d00*/  LDC R74, c[0x0][0x230] ;  /* 0x00008c00ff4a7b82 */ /* 0x000e760000000800 */
[----:B------:R-:W-:Y:S01]  /*4d10*/  LDGSTS.E [R201+0x18000], desc[UR16][R138.64], !P2 ;  /* 0x180000008ac97fae */ /* 0x000fe2000d121850 */
[----:B-1----:R-:W-:-:S05]  /*4d20*/  VIADD R74, R74, 0xffffff9e ;  /* 0xffffff9e4a4a7836 */ /* 0x002fca0000000000 */
[----:B------:R-:W-:Y:S02]  /*4d30*/  ISETP.GE.U32.AND P2, PT, R74, 0x7fffff5f, PT ;  /* 0x7fffff5f4a00780c */ /* 0x000fe40003f46070 */
[----:B------:R-:W1:Y:S11]  /*4d40*/  LDC R74, c[0x0][0x230] ;  /* 0x00008c00ff4a7b82 */ /* 0x000e760000000800 */
[----:B------:R-:W-:Y:S01]  /*4d50*/  LDGSTS.E [R201+0x18004], desc[UR16][R140.64], !P2 ;  /* 0x180040008cc97fae */ /* 0x000fe2000d121850 */
[----:B-1----:R-:W-:-:S05]  /*4d60*/  VIADD R74, R74, 0xffffff9d ;  /* 0xffffff9d4a4a7836 */ /* 0x002fca0000000000 */
[----:B------:R-:W-:Y:S02]  /*4d70*/  ISETP.GE.U32.AND P2, PT, R74, 0x7fffff5e, PT ;  /* 0x7fffff5e4a00780c */ /* 0x000fe40003f46070 */
[----:B------:R-:W1:Y:S01]  /*4d80*/  LDC R74, c[0x0][0x230] ;  /* 0x00008c00ff4a7b82 */ /* 0x000e620000000800 */
[----:B------:R-:W-:-:S10]  /*4d90*/  IMAD.WIDE R142, R4, 0x4, R142 ;  /* 0x00000004048e7825 */ /* 0x000fd400078e028e */
        /* <DEDUP_REMOVED lines=9> */
[----:B------:R-:W-:-:S05]  /*4e30*/  IMAD.WIDE R82, R4, 0x4, R82 ;  /* 0x0000000404527825 */ /* 0x000fca00078e0252 */
        /* <DEDUP_REMOVED lines=220> */
[----:B------:R3:W-:Y:S01]  /*5c00*/  LDGSTS.E [R222+0x18000], desc[UR16][R186.64], !P3 ;  /* 0x18000000bade7fae */ /* 0x0007e2000d921850 */
[----:B-1----:R-:W-:-:S05]  /*5c10*/  VIADD R74, R74, 0xffffff84 ;  /* 0xffffff844a4a7836 */ /* 0x002fca0000000000 */
[----:B------:R-:W-:Y:S02]  /*5c20*/  ISETP.GE.U32.AND P3, PT, R74, 0x7fffff45, PT ;  /* 0x7fffff454a00780c */ /* 0x000fe40003f66070 */
[----:B------:R-:W1:Y:S01]  /*5c30*/  LDC R74, c[0x0][0x230] ;  /* 0x00008c00ff4a7b82 */ /* 0x000e620000000800 */
[----:B------:R-:W2:Y:S01]  /*5c40*/  S2R R235, SR_TID.X ;  /* 0x0000000000eb7919 */ /* 0x000ea20000002100 */
[----:B------:R-:W-:-:S05]  /*5c50*/  IMAD.WIDE R188, R4, 0x4, R188 ;  /* 0x0000000404bc7825 */ /* 0x000fca00078e02bc */
[----:B------:R-:W-:Y:S01]  /*5c60*/  LDGSTS.E [R222+0x18004], desc[UR16][R188.64], !P4 ;  /* 0x18004000bcde7fae */ /* 0x000fe2000e121850 */
[----:B-1----:R-:W-:-:S05]  /*5c70*/  VIADD R74, R74, 0xffffff83 ;  /* 0xffffff834a4a7836 */ /* 0x002fca0000000000 */
[----:B------:R-:W-:Y:S02]  /*5c80*/  ISETP.GE.U32.AND P4, PT, R74, 0x7fffff44, PT ;  /* 0x7fffff444a00780c */ /* 0x000fe40003f86070 */
[----:B------:R-:W1:Y:S01]  /*5c90*/  LDC R74, c[0x0][0x230] ;  /* 0x00008c00ff4a7b82 */ /* 0x000e620000000800 */
[----:B------:R-:W-:Y:S01]  /*5ca0*/  IMAD.WIDE R190, R4, 0x4, R190 ;  /* 0x0000000404be7825 */ /* 0x000fe200078e02be */
[----:B--2---:R-:W-:-:S03]  /*5cb0*/  LOP3.LUT R235, R235, 0x3f, RZ, 0xc0, !PT ;  /* 0x0000003febeb7812 */ /* 0x004fc600078ec0ff */
[C---:B------:R-:W-:Y:S01]  /*5cc0*/  IMAD.WIDE R192, R4.reuse, 0x4, R192 ;  /* 0x0000000404c07825 */ /* 0x040fe200078e02c0 */
[----:B------:R-:W-:Y:S01]  /*5cd0*/  LDGSTS.E [R222+0x18008], desc[UR16][R190.64], !P5 ;  /* 0x18008000bede7fae */ /* 0x000fe2000e921850 */
[----:B------:R-:W-:Y:S02]  /*5ce0*/  ISETP.GE.AND P5, PT, R235, R234, PT ;  /* 0x000000eaeb00720c */ /* 0x000fe40003fa6270 */
[C---:B------:R-:W-:Y:S01]  /*5cf0*/  IMAD.WIDE R130, R4.reuse, 0x4, R130 ;  /* 0x0000000404827825 */ /* 0x040fe200078e0282 */
[----:B------:R-:W-:Y:S03]  /*5d00*/  LDGSTS.E [R222+0x1800c], desc[UR16][R192.64], !P3 ;  /* 0x1800c000c0de7fae */ /* 0x000fe6000d921850 */
[----:B----4-:R-:W-:Y:S01]  /*5d10*/  VIADD R75, R75, 0xffffff81 ;  /* 0xffffff814b4b7836 */ /* 0x010fe20000000000 */
[----:B------:R2:W-:Y:S01]  /*5d20*/  LDGSTS.E [R200+0x10000], desc[UR16][R130.64], !P6 ;  /* 0x1000000082c87fae */ /* 0x0005e2000f121850 */
[----:B------:R-:W-:Y:S01]  /*5d30*/  ISETP.GT.AND P6, PT, R233, 0x7f, PT ;  /* 0x0000007fe900780c */ /* 0x000fe20003fc4270 */
[----:B------:R-:W-:-:S04]  /*5d40*/  IMAD.WIDE R132, R4, 0x4, R132 ;  /* 0x0000000404847825 */ /* 0x000fc800078e0284 */
[----:B---3--:R-:W-:Y:S01]  /*5d50*/  VIADD R187, R76, 0xffffff80 ;  /* 0xffffff804cbb7836 */ /* 0x008fe20000000000 */
[----:B------:R3:W-:Y:S01]  /*5d60*/  LDGSTS.E [R200+0x10004], desc[UR16][R132.64], !P0 ;  /* 0x1000400084c87fae */ /* 0x0007e2000c121850 */
[----:B-1----:R-:W-:-:S05]  /*5d70*/  VIADD R74, R74, 0xffffff82 ;  /* 0xffffff824a4a7836 */ /* 0x002fca0000000000 */
[----:B------:R-:W-:Y:S02]  /*5d80*/  ISETP.GE.U32.AND P3, PT, R74, 0x7fffff43, PT ;  /* 0x7fffff434a00780c */ /* 0x000fe40003f66070 */
[----:B------:R-:W-:Y:S02]  /*5d90*/  SEL R74, RZ, 0x4, P5 ;  /* 0x00000004ff4a7807 */ /* 0x000fe40002800000 */
[----:B------:R-:W-:Y:S02]  /*5da0*/  ISETP.GE.U32.AND P5, PT, R75, 0x7fffff42, PT ;  /* 0x7fffff424b00780c */ /* 0x000fe40003fa6070 */
[----:B------:R-:W-:Y:S02]  /*5db0*/  SEL R74, R74, RZ, P6 ;  /* 0x000000ff4a4a7207 */ /* 0x000fe40003000000 */
[----:B------:R-:W-:Y:S01]  /*5dc0*/  ISETP.GE.U32.AND P0, PT, R187, 0x7fffff41, PT ;  /* 0x7fffff41bb00780c */ /* 0x000fe20003f06070 */
[----:B------:R-:W-:Y:S01]  /*5dd0*/  IMAD.WIDE R134, R4, 0x4, R134 ;  /* 0x0000000404867825 */ /* 0x000fe200078e0286 */
[----:B------:R-:W-:-:S03]  /*5de0*/  ISETP.NE.U32.AND P6, PT, R74, RZ, PT ;  /* 0x000000ff4a00720c */ /* 0x000fc60003fc5070 */
[C---:B------:R-:W-:Y:S01]  /*5df0*/  IMAD.WIDE R136, R4.reuse, 0x4, R136 ;  /* 0x0000000404887825 */ /* 0x040fe200078e0288 */
[----:B------:R1:W-:Y:S03]  /*5e00*/  LDGSTS.E [R200+0x10008], desc[UR16][R134.64], !P1 ;  /* 0x1000800086c87fae */ /* 0x0003e6000c921850 */
[C---:B------:R-:W-:Y:S01]  /*5e10*/  IMAD.WIDE R194, R4.reuse, 0x4, R194 ;  /* 0x0000000404c27825 */ /* 0x040fe200078e02c2 */
[----:B------:R4:W-:Y:S03]  /*5e20*/  LDGSTS.E [R200+0x1000c], desc[UR16][R136.64], !P2 ;  /* 0x1000c00088c87fae */ /* 0x0009e6000d121850 */
[C---:B------:R-:W-:Y:S01]  /*5e30*/  IMAD.WIDE R196, R4.reuse, 0x4, R196 ;  /* 0x0000000404c47825 */ /* 0x040fe200078e02c4 */
[----:B------:R-:W-:Y:S03]  /*5e40*/  LDGSTS.E [R200+0x18000], desc[UR16][R194.64], !P4 ;  /* 0x18000000c2c87fae */ /* 0x000fe6000e121850 */
[----:B------:R-:W-:Y:S01]  /*5e50*/  IMAD.SHL.U32 R186, R7, 0x40, RZ ;  /* 0x0000004007ba7824 */ /* 0x000fe200078e00ff */
[----:B------:R-:W-:Y:S01]  /*5e60*/  LDGSTS.E [R200+0x18004], desc[UR16][R196.64], !P3 ;  /* 0x18004000c4c87fae */ /* 0x000fe2000d921850 */
[----:B------:R-:W-:-:S04]  /*5e70*/  IMAD.WIDE R198, R4, 0x4, R198 ;  /* 0x0000000404c67825 */ /* 0x000fc800078e02c6 */
[----:B------:R-:W-:Y:S01]  /*5e80*/  IMAD.WIDE R72, R4, 0x4, R72 ;  /* 0x0000000404487825 */ /* 0x000fe200078e0248 */
[----:B------:R-:W-:Y:S03]  /*5e90*/  LDGSTS.E [R200+0x18008], desc[UR16][R198.64], !P5 ;  /* 0x18008000c6c87fae */ /* 0x000fe6000e921850 */
[C---:B------:R-:W-:Y:S01]  /*5ea0*/  IMAD.WIDE R70, R186.reuse, 0x4, R70 ;  /* 0x00000004ba467825 */ /* 0x040fe200078e0246 */
[----:B------:R-:W-:Y:S03]  /*5eb0*/  LDGSTS.E [R200+0x1800c], desc[UR16][R72.64], !P0 ;  /* 0x1800c00048c87fae */ /* 0x000fe6000c121850 */
[C---:B------:R-:W-:Y:S01]  /*5ec0*/  IMAD.WIDE R68, R186.reuse, 0x4, R68 ;  /* 0x00000004ba447825 */ /* 0x040fe200078e0244 */
[----:B------:R-:W0:Y:S03]  /*5ed0*/  LDGDEPBAR ;  /* 0x00000000000079af */ /* 0x000e260000000000 */
[C---:B------:R-:W-:Y:S01]  /*5ee0*/  IMAD.WIDE R8, R186.reuse, 0x4, R8 ;  /* 0x00000004ba087825 */ /* 0x040fe200078e0208 */
[----:B------:R-:W-:Y:S03]  /*5ef0*/  LDGSTS.E [R232+0x38000], desc[UR16][R70.64], P6 ;  /* 0x3800000046e87fae */ /* 0x000fe6000b121850 */
        /* <DEDUP_REMOVED lines=38> */
[----:B------:R-:W-:Y:S01]  /*6160*/  IMAD.WIDE R28, R186, 0x4, R28 ;  /* 0x00000004ba1c7825 */ /* 0x000fe200078e021c */
[----:B------:R-:W-:Y:S01]  /*6170*/  LDGSTS.E [R5+0x39200], desc[UR16][R32.64], P6 ;  /* 0x3920000020057fae */ /* 0x000fe2000b121850 */
[----:B------:R-:W-:-:S02]  /*6180*/  ISETP.GE.AND P0, PT, R233, 0x40, PT ;  /* 0x00000040e900780c */ /* 0x000fc40003f06270 */
[C---:B------:R-:W-:Y:S01]  /*6190*/  IMAD.WIDE R26, R186.reuse, 0x4, R26 ;  /* 0x00000004ba1a7825 */ /* 0x040fe200078e021a */
[----:B------:R-:W-:Y:S03]  /*61a0*/  LDGSTS.E [R5+0x39600], desc[UR16][R30.64], P6 ;  /* 0x396000001e057fae */ /* 0x000fe6000b121850 */
[C---:B------:R-:W-:Y:S01]  /*61b0*/  IMAD.WIDE R24, R186.reuse, 0x4, R24 ;  /* 0x00000004ba187825 */ /* 0x040fe200078e0218 */
[----:B------:R-:W-:Y:S03]  /*61c0*/  LDGSTS.E [R5+0x39a00], desc[UR16][R28.64], P6 ;  /* 0x39a000001c057fae */ /* 0x000fe6000b121850 */
[C---:B------:R-:W-:Y:S01]  /*61d0*/  IMAD.WIDE R22, R186.reuse, 0x4, R22 ;  /* 0x00000004ba167825 */ /* 0x040fe200078e0216 */
[----:B------:R-:W-:Y:S03]  /*61e0*/  LDGSTS.E [R5+0x39e00], desc[UR16][R26.64], P6 ;  /* 0x39e000001a057fae */ /* 0x000fe6000b121850 */
[C---:B------:R-:W-:Y:S01]  /*61f0*/  IMAD.WIDE R20, R186.reuse, 0x4, R20 ;  /* 0x00000004ba147825 */ /* 0x040fe200078e0214 */
[----:B------:R4:W-:Y:S03]  /*6200*/  LDGSTS.E [R5+0x3a200], desc[UR16][R24.64], P6 ;  /* 0x3a20000018057fae */ /* 0x0009e6000b121850 */
        /* <DEDUP_REMOVED lines=8> */
[----:B------:R-:W-:Y:S01]  /*6290*/  IMAD.WIDE R10, R186, 0x4, R10 ;  /* 0x00000004ba0a7825 */ /* 0x000fe200078e020a */
[----:B------:R1:W-:Y:S04]  /*62a0*/  LDGSTS.E [R5+0x3b600], desc[UR16][R14.64], P6 ;  /* 0x3b6000000e057fae */ /* 0x0003e8000b121850 */
[----:B------:R1:W-:Y:S04]  /*62b0*/  LDGSTS.E [R5+0x3ba00], desc[UR16][R12.64], P6 ;  /* 0x3ba000000c057fae */ /* 0x0003e8000b121850 */
[----:B------:R1:W-:Y:S01]  /*62c0*/  LDGSTS.E [R5+0x3be00], desc[UR16][R10.64], P6 ;  /* 0x3be000000a057fae */ /* 0x0003e2000b121850 */
[----:B------:R-:W-:-:S03]  /*62d0*/  CS2R R88, SRZ ;  /* 0x0000000000587805 */ /* 0x000fc6000001ff00 */
[----:B------:R-:W0:Y:S01]  /*62e0*/  LDGDEPBAR ;  /* 0x00000000000079af */ /* 0x000e220000000000 */
[----:B------:R-:W-:Y:S02]  /*62f0*/  CS2R R90, SRZ ;  /* 0x00000000005a7805 */ /* 0x000fe4000001ff00 */
[----:B------:R-:W-:Y:S02]  /*6300*/  CS2R R92, SRZ ;  /* 0x00000000005c7805 */ /* 0x000fe4000001ff00 */
[----:B------:R-:W-:Y:S02]  /*6310*/  CS2R R94, SRZ ;  /* 0x00000000005e7805 */ /* 0x000fe4000001ff00 */
[----:B------:R-:W-:Y:S02]  /*6320*/  CS2R R96, SRZ ;  /* 0x0000000000607805 */ /* 0x000fe4000001ff00 */
[----:B------:R-:W-:Y:S02]  /*6330*/  CS2R R98, SRZ ;  /* 0x0000000000627805 */ /* 0x000fe4000001ff00 */
[----:B------:R-:W-:-:S02]  /*6340*/  CS2R R100, SRZ ;  /* 0x0000000000647805 */ /* 0x000fc4000001ff00 */
        /* <DEDUP_REMOVED lines=14> */
[----:B--2---:R-:W-:Y:S02]  /*6430*/  CS2R R130, SRZ ;  /* 0x0000000000827805 */ /* 0x004fe4000001ff00 */
[----:B---3--:R-:W-:Y:S02]  /*6440*/  CS2R R132, SRZ ;  /* 0x0000000000847805 */ /* 0x008fe4000001ff00 */
[----:B-1----:R-:W-:Y:S02]  /*6450*/  CS2R R134, SRZ ;  /* 0x0000000000867805 */ /* 0x002fe4000001ff00 */
[----:B----4-:R-:W-:-:S02]  /*6460*/  CS2R R136, SRZ ;  /* 0x0000000000887805 */ /* 0x010fc4000001ff00 */
        /* <DEDUP_REMOVED lines=38> */
[----:B------:R-:W-:Y:S01]  /*66d0*/  CS2R R86, SRZ ;  /* 0x0000000000567805 */ /* 0x000fe2000001ff00 */
[----:B------:R-:W-:Y:S06]  /*66e0*/  @!P0 BRA `(.L_x_0) ;  /* 0x0000005400888947 */ /* 0x000fec0003800000 */
[----:B------:R-:W2:Y:S01]  /*66f0*/  LDL.LU R235, [R1+0x40] ;  /* 0x0000400001eb7983 */ /* 0x000ea20000300800 */
[----:B------:R-:W-:Y:S01]  /*6700*/  SHF.R.S32.HI R5, RZ, 0x1f, R6 ;  /* 0x0000001fff057819 */ /* 0x000fe20000011406 */
[----:B------:R-:W-:Y:S01]  /*6710*/  IMAD.SHL.U32 R205, R186, 0x8, RZ ;  /* 0x00000008bacd7824 */ /* 0x000fe200078e00ff */
[----:B------:R-:W-:Y:S01]  /*6720*/  SHF.R.S32.HI R185, RZ, 0x1f, R186 ;  /* 0x0000001fffb97819 */ /* 0x000fe200000114ba */
[----:B------:R-:W-:Y:S01]  /*6730*/  STL [R1+0x150], R207 ;  /* 0x000150cf01007387 */ /* 0x000fe20000100800 */
[----:B------:R-:W-:-:S03]  /*6740*/  SHF.R.S32.HI R208, RZ, 0x1f, R233 ;  /* 0x0000001fffd07819 */ /* 0x000fc600000114e9 */
[----:B------:R-:W-:Y:S04]  /*6750*/  STL [R1+0x14c], R3 ;  /* 0x00014c0301007387 */ /* 0x000fe80000100800 */
[----:B------:R-:W-:Y:S04]  /*6760*/  STL [R1+0x148], R2 ;  /* 0x0001480201007387 */ /* 0x000fe80000100800 */
[----:B-----5:R1:W-:Y:S02]  /*6770*/  STL [R1+0x144], R0 ;  /* 0x0001440001007387 */ /* 0x0203e40000100800 */
[----:B-1----:R-:W-:-:S02]  /*6780*/  SHF.L.U64.HI R0, R6, 0x2, R5 ;  /* 0x0000000206007819 */ /* 0x002fc40000010205 */
[----:B------:R-:W-:Y:S02]  /*6790*/  SHF.R.S32.HI R6, RZ, 0x1f, R237 ;  /* 0x0000001fff067819 */ /* 0x000fe400000114ed */
[----:B--2---:R-:W-:Y:S01]  /*67a0*/  SHF.R.S32.HI R24, RZ, 0x1f, R235 ;  /* 0x0000001fff187819 */ /* 0x004fe200000114eb */
[----:B------:R-:W-:Y:S01]  /*67b0*/  STL [R1+0x98], R0 ;  /* 0x0000980001007387 */ /* 0x000fe20000100800 */
[----:B------:R-:W-:Y:S02]  /*67c0*/  SHF.L.U64.HI R27, R186, 0x3, R185 ;  /* 0x00000003ba1b7819 */ /* 0x000fe400000102b9 */
[----:B------:R-:W-:Y:S01]  /*67d0*/  SHF.L.U64.HI R24, R235, 0x2, R24 ;  /* 0x00000002eb187819 */ /* 0x000fe20000010218 */
[----:B------:R-:W2:Y:S01]  /*67e0*/  LDL.LU R201, [R1] ;  /* 0x0000000001c97983 */ /* 0x000ea20000300800 */
[-C--:B------:R-:W-:Y:S02]  /*67f0*/  LEA R184, P0, R237, R205.reuse, 0x2 ;  /* 0x000000cdedb87211 */ /* 0x080fe400078010ff */
[----:B------:R-:W-:Y:S01]  /*6800*/  LEA R14, P3, R241, R205, 0x2 ;  /* 0x000000cdf10e7211 */ /* 0x000fe200078610ff */
[----:B------:R-:W1:Y:S01]  /*6810*/  S2R R235, SR_TID.X ;  /* 0x0000000000eb7919 */ /* 0x000e620000002100 */
[----:B------:R-:W-:-:S02]  /*6820*/  SHF.R.S32.HI R9, RZ, 0x1f, R238 ;  /* 0x0000001fff097819 */ /* 0x000fc400000114ee */
[----:B------:R-:W-:Y:S02]  /*6830*/  SHF.R.S32.HI R8, RZ, 0x1f, R239 ;  /* 0x0000001fff087819 */ /* 0x000fe400000114ef */
[----:B------:R-:W-:Y:S02]  /*6840*/  LEA R18, P1, R239, R205, 0x2 ;  /* 0x000000cdef127211 */ /* 0x000fe400078210ff */
[----:B------:R-:W-:Y:S02]  /*6850*/  SHF.R.S32.HI R5, RZ, 0x1f, R236 ;  /* 0x0000001fff057819 */ /* 0x000fe400000114ec */
[----:B-1----:R-:W-:Y:S02]  /*6860*/  SHF.R.U32.HI R7, RZ, 0x5, R235 ;  /* 0x00000005ff077819 */ /* 0x002fe400000116eb */
[----:B------:R-:W3:Y:S04]  /*6870*/  LDL.LU R235, [R1+0x4] ;  /* 0x0000040001eb7983 */ /* 0x000ee80000300800 */
[----:B------:R-:W4:Y:S01]  /*6880*/  LDL.LU R204, [R1+0x8] ;  /* 0x0000080001cc7983 */ /* 0x000f220000300800 */
[----:B------:R-:W-:-:S02]  /*6890*/  LEA.HI.X R237, R237, R27, R6, 0x2, P0 ;  /* 0x0000001beded7211 */ /* 0x000fc400000f1406 */
[----:B------:R-:W-:Y:S01]  /*68a0*/  SHF.R.S32.HI R6, RZ, 0x1f, R241 ;  /* 0x0000001fff067819 */ /* 0x000fe200000114f1 */
[----:B------:R-:W4:Y:S01]  /*68b0*/  LDL R169, [R1+0xc] ;  /* 0x00000c0001a97983 */ /* 0x000f220000100800 */
[C---:B------:R-:W-:Y:S02]  /*68c0*/  LEA R25, P0, R238.reuse, R205, 0x2 ;  /* 0x000000cdee197211 */ /* 0x040fe400078010ff */
[----:B------:R-:W-:Y:S01]  /*68d0*/  LEA.HI.X R22, R241, R27, R6, 0x2, P3 ;  /* 0x0000001bf1167211 */ /* 0x000fe200018f1406 */
[----:B------:R-:W4:Y:S01]  /*68e0*/  LDL.LU R167, [R1+0x10] ;  /* 0x0000100001a77983 */ /* 0x000f220000300800 */
[----:B------:R-:W-:Y:S02]  /*68f0*/  SHF.R.S32.HI R6, RZ, 0x1f, R245 ;  /* 0x0000001fff067819 */ /* 0x000fe400000114f5 */
[----:B------:R-:W-:Y:S01]  /*6900*/  LEA R13, P3, R245, R205, 0x2 ;  /* 0x000000cdf50d7211 */ /* 0x000fe200078610ff */
[----:B------:R-:W4:Y:S01]  /*6910*/  LDL.LU R178, [R1+0x14] ;  /* 0x0000140001b27983 */ /* 0x000f220000300800 */
[----:B------:R-:W-:-:S02]  /*6920*/  LEA.HI.X R238, R238, R27, R9, 0x2, P0 ;  /* 0x0000001beeee7211 */ /* 0x000fc400000f1409 */
[----:B------:R-:W-:Y:S01]  /*6930*/  LEA.HI.X R239, R239, R27, R8, 0x2, P1 ;  /* 0x0000001befef7211 */ /* 0x000fe200008f1408 */
[----:B------:R-:W4:Y:S01]  /*6940*/  LDL.LU R179, [R1+0x18] ;  /* 0x0000180001b37983 */ /* 0x000f220000300800 */
[----:B------:R-:W-:Y:S02]  /*6950*/  SHF.R.S32.HI R9, RZ, 0x1f, R242 ;  /* 0x0000001fff097819 */ /* 0x000fe400000114f2 */
[----:B------:R-:W-:Y:S01]  /*6960*/  LEA R10, P0, R242, R205, 0x2 ;  /* 0x000000cdf20a7211 */ /* 0x000fe200078010ff */
[----:B------:R-:W4:Y:S01]  /*6970*/  LDL R180, [R1+0x1c] ;  /* 0x00001c0001b47983 */ /* 0x000f220000100800 */
[----:B------:R-:W-:Y:S02]  /*6980*/  LEA.HI.X R158, R245, R27, R6, 0x2, P3 ;  /* 0x0000001bf59e7211 */ /* 0x000fe400018f1406 */
[----:B------:R-:W-:Y:S01]  /*6990*/  SHF.L.U64.HI R5, R236, 0x2, R5 ;  /* 0x00000002ec057819 */ /* 0x000fe20000010205 */
[----:B------:R-:W4:Y:S01]  /*69a0*/  LDL.LU R182, [R1+0x20] ;  /* 0x0000200001b67983 */ /* 0x000f220000300800 */
[----:B------:R-:W-:-:S02]  /*69b0*/  SHF.R.S32.HI R8, RZ, 0x1f, R243 ;  /* 0x0000001fff087819 */ /* 0x000fc400000114f3 */
[-C--:B------:R-:W-:Y:S02]  /*69c0*/  LEA R12, P1, R243, R205.reuse, 0x2 ;  /* 0x000000cdf30c7211 */ /* 0x080fe400078210ff */
[----:B------:R-:W-:Y:S02]  /*69d0*/  SHF.R.S32.HI R6, RZ, 0x1f, R249 ;  /* 0x0000001fff067819 */ /* 0x000fe400000114f9 */
[----:B------:R-:W-:Y:S02]  /*69e0*/  LEA R21, P3, R249, R205, 0x2 ;  /* 0x000000cdf9157211 */ /* 0x000fe400078610ff */
[----:B------:R-:W-:Y:S02]  /*69f0*/  LEA.HI R208, R208, R233, RZ, 0x6 ;  /* 0x000000e9d0d07211 */ /* 0x000fe400078f30ff */
[-C--:B------:R-:W-:Y:S01]  /*6a00*/  LEA.HI.X R152, R242, R27.reuse, R9, 0x2, P0 ;  /* 0x0000001bf2987211 */ /* 0x080fe200000f1409 */
[----:B------:R1:W-:Y:S01]  /*6a10*/  STL [R1+0x154], R5 ;  /* 0x0001540501007387 */ /* 0x0003e20000100800 */
[----:B------:R-:W-:-:S02]  /*6a20*/  LEA.HI.X R154, R243, R27, R8, 0x2, P1 ;  /* 0x0000001bf39a7211 */ /* 0x000fc400008f1408 */
[----:B------:R-:W-:Y:S02]  /*6a30*/  SHF.R.S32.HI R9, RZ, 0x1f, R246 ;  /* 0x0000001fff097819 */ /* 0x000fe400000114f6 */
[C---:B------:R-:W-:Y:S02]  /*6a40*/  LEA R15, P0, R246.reuse, R205, 0x2 ;  /* 0x000000cdf60f7211 */ /* 0x040fe400078010ff */
[----:B------:R-:W-:Y:S01]  /*6a50*/  LEA.HI.X R166, R249, R27, R6, 0x2, P3 ;  /* 0x0000001bf9a67211 */ /* 0x000fe200018f1406 */
[----:B------:R-:W-:Y:S01]  /*6a60*/  STL [R1+0x158], R208 ;  /* 0x000158d001007387 */ /* 0x000fe20000100800 */
[----:B------:R-:W-:Y:S02]  /*6a70*/  SHF.R.S32.HI R8, RZ, 0x1f, R247 ;  /* 0x0000001fff087819 */ /* 0x000fe400000114f7 */
[----:B------:R-:W-:Y:S01]  /*6a80*/  LEA R17, P1, R247, R205, 0x2 ;  /* 0x000000cdf7117211 */ /* 0x000fe200078210ff */
[----:B------:R-:W4:Y:S01]  /*6a90*/  LDL.LU R188, [R1+0x24] ;  /* 0x0000240001bc7983 */ /* 0x000f220000300800 */
[----:B------:R-:W-:-:S02]  /*6aa0*/  LEA.HI.X R160, R246, R27, R9, 0x2, P0 ;  /* 0x0000001bf6a07211 */ /* 0x000fc400000f1409 */
[----:B------:R-:W-:Y:S01]  /*6ab0*/  LEA.HI.X R162, R247, R27, R8, 0x2, P1 ;  /* 0x0000001bf7a27211 */ /* 0x000fe200008f1408 */
[----:B------:R-:W4:Y:S01]  /*6ac0*/  LDL.LU R183, [R1+0x28] ;  /* 0x0000280001b77983 */ /* 0x000f220000300800 */
[----:B------:R-:W-:Y:S02]  /*6ad0*/  SHF.R.S32.HI R9, RZ, 0x1f, R250 ;  /* 0x0000001fff097819 */ /* 0x000fe400000114fa */
[CC--:B------:R-:W-:Y:S01]  /*6ae0*/  LEA R23, P0, R250.reuse, R205.reuse, 0x2 ;  /* 0x000000cdfa177211 */ /* 0x0c0fe200078010ff */
[----:B------:R-:W4:Y:S01]  /*6af0*/  LDL.LU R203, [R1+0x2c] ;  /* 0x00002c0001cb7983 */ /* 0x000f220000300800 */
[----:B------:R-:W-:Y:S02]  /*6b00*/  SHF.R.S32.HI R8, RZ, 0x1f, R251 ;  /* 0x0000001fff087819 */ /* 0x000fe400000114fb */
[----:B------:R-:W-:Y:S02]  /*6b10*/  LEA R153, P1, R251, R205, 0x2 ;  /* 0x000000cdfb997211 */ /* 0x000fe400078210ff */
[----:B------:R-:W-:-:S02]  /*6b20*/  LEA.HI.X R168, R250, R27, R9, 0x2, P0 ;  /* 0x0000001bfaa87211 */ /* 0x000fc400000f1409 */
[----:B------:R-:W-:Y:S02]  /*6b30*/  LEA.HI.X R170, R251, R27, R8, 0x2, P1 ;  /* 0x0000001bfbaa7211 */ /* 0x000fe400008f1408 */
[----:B--2---:R-:W-:Y:S02]  /*6b40*/  SHF.R.S32.HI R6, RZ, 0x1f, R201 ;  /* 0x0000001fff067819 */ /* 0x004fe400000114c9 */
[----:B------:R-:W-:-:S04]  /*6b50*/  LEA R157, P3, R201, R205, 0x2 ;  /* 0x000000cdc99d7211 */ /* 0x000fc800078610ff */
[----:B------:R-:W-:Y:S02]  /*6b60*/  LEA.HI.X R173, R201, R27, R6, 0x2, P3 ;  /* 0x0000001bc9ad7211 */ /* 0x000fe400018f1406 */
[----:B------:R-:W2:Y:S04]  /*6b70*/  LDL.LU R201, [R1+0x30] ;  /* 0x0000300001c97983 */ /* 0x000ea80000300800 */
[----:B------:R-:W2:Y:S04]  /*6b80*/  LDL.LU R181, [R1+0x34] ;  /* 0x0000340001b57983 */ /* 0x000ea80000300800 */
[----:B------:R-:W2:Y:S01]  /*6b90*/  LDL.LU R202, [R1+0x38] ;  /* 0x0000380001ca7983 */ /* 0x000ea20000300800 */
[----:B---3--:R-:W-:-:S02]  /*6ba0*/  SHF.R.S32.HI R9, RZ, 0x1f, R235 ;  /* 0x0000001fff097819 */ /* 0x008fc400000114eb */
[CC--:B------:R-:W-:Y:S02]  /*6bb0*/  LEA R159, P0, R235.reuse, R205.reuse, 0x2 ;  /* 0x000000cdeb9f7211 */ /* 0x0c0fe400078010ff */
[----:B----4-:R-:W-:Y:S02]  /*6bc0*/  SHF.R.S32.HI R8, RZ, 0x1f, R204 ;  /* 0x0000001fff087819 */ /* 0x010fe400000114cc */
[C---:B------:R-:W-:Y:S02]  /*6bd0*/  LEA R161, P1, R204.reuse, R205, 0x2 ;  /* 0x000000cdcca17211 */ /* 0x040fe400078210ff */
[-C--:B------:R-:W-:Y:S02]  /*6be0*/  LEA.HI.X R174, R235, R27.reuse, R9, 0x2, P0 ;  /* 0x0000001bebae7211 */ /* 0x080fe400000f1409 */
[----:B------:R-:W3:Y:S01]  /*6bf0*/  LDL R235, [R1+0x3c] ;  /* 0x00003c0001eb7983 */ /* 0x000ee20000100800 */
[----:B------:R-:W-:-:S03]  /*6c00*/  LEA.HI.X R175, R204, R27, R8, 0x2, P1 ;  /* 0x0000001bccaf7211 */ /* 0x000fc600008f1408 */
[----:B------:R-:W4:Y:S01]  /*6c10*/  LDL.LU R204, [R1+0x44] ;  /* 0x0000440001cc7983 */ /* 0x000f220000300800 */
[----:B------:R-:W-:Y:S02]  /*6c20*/  R2UR UR11, R7 ;  /* 0x00000000070b72ca */ /* 0x000fe400000e0000 */
[----:B------:R-:W-:Y:S01]  /*6c30*/  SHF.R.S32.HI R7, RZ, 0x1f, R240 ;  /* 0x0000001fff077819 */ /* 0x000fe200000114f0 */
[----:B-1----:R-:W4:Y:S01]  /*6c40*/  LDL R5, [R1+0x12c] ;  /* 0x00012c0001057983 */ /* 0x002f220000100800 */
[C---:B------:R-:W-:Y:S02]  /*6c50*/  LEA R16, P2, R240.reuse, R205, 0x2 ;  /* 0x000000cdf0107211 */ /* 0x040fe400078410ff */
[----:B------:R-:W-:Y:S01]  /*6c60*/  SHF.R.S32.HI R6, RZ, 0x1f, R167 ;  /* 0x0000001fff067819 */ /* 0x000fe200000114a7 */
[----:B------:R-:W4:Y:S01]  /*6c70*/  LDL R3, [R1+0x130] ;  /* 0x0001300001037983 */ /* 0x000f220000100800 */
[----:B------:R-:W-:Y:S02]  /*6c80*/  LEA.HI.X R20, R240, R27, R7, 0x2, P2 ;  /* 0x0000001bf0147211 */ /* 0x000fe400010f1407 */
[----:B------:R-:W-:Y:S01]  /*6c90*/  SHF.R.S32.HI R7, RZ, 0x1f, R244 ;  /* 0x0000001fff077819 */ /* 0x000fe200000114f4 */
[----:B------:R-:W4:Y:S01]  /*6ca0*/  LDL R0, [R1+0x134] ;  /* 0x0001340001007983 */ /* 0x000f220000100800 */
[----:B------:R-:W-:-:S04]  /*6cb0*/  LEA R11, P2, R244, R205, 0x2 ;  /* 0x000000cdf40b7211 */ /* 0x000fc800078410ff */
[----:B------:R-:W-:Y:S02]  /*6cc0*/  LEA.HI.X R156, R244, R27, R7, 0x2, P2 ;  /* 0x0000001bf49c7211 */ /* 0x000fe400010f1407 */
[----:B------:R-:W-:Y:S02]  /*6cd0*/  SHF.R.S32.HI R7, RZ, 0x1f, R248 ;  /* 0x0000001fff077819 */ /* 0x000fe400000114f8 */
[----:B------:R-:W-:-:S04]  /*6ce0*/  LEA R19, P2, R248, R205, 0x2 ;  /* 0x000000cdf8137211 */ /* 0x000fc800078410ff */
[----:B------:R-:W-:Y:S02]  /*6cf0*/  LEA.HI.X R164, R248, R27, R7, 0x2, P2 ;  /* 0x0000001bf8a47211 */ /* 0x000fe400010f1407 */
[----:B------:R-:W-:Y:S02]  /*6d00*/  SHF.R.S32.HI R7, RZ, 0x1f, R252 ;  /* 0x0000001fff077819 */ /* 0x000fe400000114fc */
[CC--:B------:R-:W-:Y:S02]  /*6d10*/  LEA R155, P2, R252.reuse, R205.reuse, 0x2 ;  /* 0x000000cdfc9b7211 */ /* 0x0c0fe400078410ff */
[----:B------:R-:W-:Y:S02]  /*6d20*/  LEA R165, P3, R167, R205, 0x2 ;  /* 0x000000cda7a57211 */ /* 0x000fe400078610ff */
[----:B------:R-:W-:Y:S02]  /*6d30*/  LEA.HI.X R172, R252, R27, R7, 0x2, P2 ;  /* 0x0000001bfcac7211 */ /* 0x000fe400010f1407 */
[----:B------:R-:W-:-:S02]  /*6d40*/  SHF.R.S32.HI R7, RZ, 0x1f, R169 ;  /* 0x0000001fff077819 */ /* 0x000fc400000114a9 */
[----:B------:R-:W-:Y:S02]  /*6d50*/  LEA R163, P2, R169, R205, 0x2 ;  /* 0x000000cda9a37211 */ /* 0x000fe400078410ff */
[-C--:B------:R-:W-:Y:S02]  /*6d60*/  LEA.HI.X R177, R167, R27.reuse, R6, 0x2, P3 ;  /* 0x0000001ba7b17211 */ /* 0x080fe400018f1406 */
[----:B------:R-:W-:Y:S02]  /*6d70*/  LEA.HI.X R176, R169, R27, R7, 0x2, P2 ;  /* 0x0000001ba9b07211 */ /* 0x000fe400010f1407 */
[----:B------:R-:W-:Y:S02]  /*6d80*/  SHF.R.S32.HI R9, RZ, 0x1f, R178 ;  /* 0x0000001fff097819 */ /* 0x000fe400000114b2 */
[----:B------:R-:W-:Y:S02]  /*6d90*/  SHF.R.S32.HI R8, RZ, 0x1f, R179 ;  /* 0x0000001fff087819 */ /* 0x000fe400000114b3 */
[----:B------:R-:W-:-:S02]  /*6da0*/  SHF.R.S32.HI R6, RZ, 0x1f, R182 ;  /* 0x0000001fff067819 */ /* 0x000fc400000114b6 */
[-C--:B------:R-:W-:Y:S02]  /*6db0*/  LEA R167, P0, R178, R205.reuse, 0x2 ;  /* 0x000000cdb2a77211 */ /* 0x080fe400078010ff */
[CC--:B------:R-:W-:Y:S02]  /*6dc0*/  LEA R169, P1, R179.reuse, R205.reuse, 0x2 ;  /* 0x000000cdb3a97211 */ /* 0x0c0fe400078210ff */
[----:B------:R-:W-:Y:S02]  /*6dd0*/  LEA R189, P3, R182, R205, 0x2 ;  /* 0x000000cdb6bd7211 */ /* 0x000fe400078610ff */
[-C--:B------:R-:W-:Y:S02]  /*6de0*/  LEA.HI.X R178, R178, R27.reuse, R9, 0x2, P0 ;  /* 0x0000001bb2b27211 */ /* 0x080fe400000f1409 */
[-C--:B------:R-:W-:Y:S02]  /*6df0*/  LEA.HI.X R179, R179, R27.reuse, R8, 0x2, P1 ;  /* 0x0000001bb3b37211 */ /* 0x080fe400008f1408 */
[----:B------:R-:W-:-:S02]  /*6e00*/  LEA.HI.X R182, R182, R27, R6, 0x2, P3 ;  /* 0x0000001bb6b67211 */ /* 0x000fc400018f1406 */
[----:B------:R-:W-:Y:S02]  /*6e10*/  SHF.R.S32.HI R9, RZ, 0x1f, R188 ;  /* 0x0000001fff097819 */ /* 0x000fe400000114bc */
[----:B------:R-:W-:Y:S02]  /*6e20*/  SHF.R.S32.HI R8, RZ, 0x1f, R183 ;  /* 0x0000001fff087819 */ /* 0x000fe400000114b7 */
[-C--:B------:R-:W-:Y:S02]  /*6e30*/  LEA R193, P0, R188, R205.reuse, 0x2 ;  /* 0x000000cdbcc17211 */ /* 0x080fe400078010ff */
[-C--:B------:R-:W-:Y:S02]  /*6e40*/  LEA R195, P1, R183, R205.reuse, 0x2 ;  /* 0x000000cdb7c37211 */ /* 0x080fe400078210ff */
[----:B------:R-:W-:Y:S02]  /*6e50*/  SHF.R.S32.HI R7, RZ, 0x1f, R180 ;  /* 0x0000001fff077819 */ /* 0x000fe400000114b4 */
[----:B------:R-:W-:-:S02]  /*6e60*/  LEA R171, P2, R180, R205, 0x2 ;  /* 0x000000cdb4ab7211 */ /* 0x000fc400078410ff */
[-C--:B------:R-:W-:Y:S02]  /*6e70*/  LEA.HI.X R192, R188, R27.reuse, R9, 0x2, P0 ;  /* 0x0000001bbcc07211 */ /* 0x080fe400000f1409 */
[-C--:B------:R-:W-:Y:S02]  /*6e80*/  LEA.HI.X R194, R183, R27.reuse, R8, 0x2, P1 ;  /* 0x0000001bb7c27211 */ /* 0x080fe400008f1408 */
[----:B------:R-:W-:Y:S02]  /*6e90*/  LEA.HI.X R180, R180, R27, R7, 0x2, P2 ;  /* 0x0000001bb4b47211 */ /* 0x000fe400010f1407 */
[----:B------:R-:W-:Y:S02]  /*6ea0*/  SHF.R.S32.HI R7, RZ, 0x1f, R203 ;  /* 0x0000001fff077819 */ /* 0x000fe400000114cb */
[----:B------:R-:W-:-:S04]  /*6eb0*/  LEA R197, P2, R203, R205, 0x2 ;  /* 0x000000cdcbc57211 */ /* 0x000fc800078410ff */
[----:B------:R-:W-:Y:S02]  /*6ec0*/  LEA.HI.X R196, R203, R27, R7, 0x2, P2 ;  /* 0x0000001bcbc47211 */ /* 0x000fe400010f1407 */
[----:B------:R-:W-:Y:S02]  /*6ed0*/  IADD3 R184, P4, R184, UR12, RZ ;  /* 0x0000000cb8b87c10 */ /* 0x000fe4000ff9e0ff */
[----:B------:R-:W-:Y:S02]  /*6ee0*/  IADD3 R9, P5, R14, UR12, RZ ;  /* 0x0000000c0e097c10 */ /* 0x000fe4000ffbe0ff */
[----:B------:R-:W-:Y:S02]  /*6ef0*/  IADD3.X R14, R237, UR13, RZ, P4, !PT ;  /* 0x0000000ded0e7c10 */ /* 0x000fe4000a7fe4ff */
[----:B------:R-:W-:Y:S02]  /*6f00*/  IADD3 R10, P4, R10, UR12, RZ ;  /* 0x0000000c0a0a7c10 */ /* 0x000fe4000ff9e0ff */
[----:B------:R-:W-:-:S02]  /*6f10*/  IADD3.X R22, R22, UR13, RZ, P5, !PT ;  /* 0x0000000d16167c10 */ /* 0x000fc4000affe4ff */
[----:B------:R-:W-:Y:S02]  /*6f20*/  IADD3 R15, P5, R15, UR12, RZ ;  /* 0x0000000c0f0f7c10 */ /* 0x000fe4000ffbe0ff */
[----:B------:R-:W-:Y:S02]  /*6f30*/  IADD3.X R152, R152, UR13, RZ, P4, !PT ;  /* 0x0000000d98987c10 */ /* 0x000fe4000a7fe4ff */
        /* <DEDUP_REMOVED lines=12> */
[----:B--2---:R-:W-:Y:S02]  /*7000*/  SHF.R.S32.HI R6, RZ, 0x1f, R201 ;  /* 0x0000001fff067819 */ /* 0x004fe400000114c9 */
[C---:B------:R-:W-:Y:S02]  /*7010*/  LEA R199, P3, R201.reuse, R205, 0x2 ;  /* 0x000000cdc9c77211 */ /* 0x040fe400078610ff */
[----:B------:R-:W-:Y:S02]  /*7020*/  SHF.R.S32.HI R8, RZ, 0x1f, R181 ;  /* 0x0000001fff087819 */ /* 0x000fe400000114b5 */
[----:B------:R-:W-:-:S02]  /*7030*/  LEA.HI.X R198, R201, R27, R6, 0x2, P3 ;  /* 0x0000001bc9c67211 */ /* 0x000fc400018f1406 */
[CC--:B------:R-:W-:Y:S02]  /*7040*/  LEA R201, P0, R181.reuse, R205.reuse, 0x2 ;  /* 0x000000cdb5c97211 */ /* 0x0c0fe400078010ff */
[----:B------:R-:W-:Y:S02]  /*7050*/  LEA R203, P2, R202, R205, 0x2 ;  /* 0x000000cdcacb7211 */ /* 0x000fe400078410ff */
[-C--:B------:R-:W-:Y:S02]  /*7060*/  LEA.HI.X R200, R181, R27.reuse, R8, 0x2, P0 ;  /* 0x0000001bb5c87211 */ /* 0x080fe400000f1408 */
[----:B------:R-:W-:Y:S02]  /*7070*/  SHF.R.S32.HI R7, RZ, 0x1f, R202 ;  /* 0x0000001fff077819 */ /* 0x000fe400000114ca */
[----:B------:R-:W-:Y:S02]  /*7080*/  IADD3 R8, P6, R16, UR12, RZ ;  /* 0x0000000c10087c10 */ /* 0x000fe4000ffde0ff */
[----:B------:R-:W-:-:S02]  /*7090*/  LEA.HI.X R202, R202, R27, R7, 0x2, P2 ;  /* 0x0000001bcaca7211 */ /* 0x000fc400010f1407 */
[----:B------:R-:W-:Y:S02]  /*70a0*/  IADD3 R7, P2, R18, UR12, RZ ;  /* 0x0000000c12077c10 */ /* 0x000fe4000ff5e0ff */
[----:B---3--:R-:W-:Y:S02]  /*70b0*/  SHF.R.S32.HI R6, RZ, 0x1f, R235 ;  /* 0x0000001fff067819 */ /* 0x008fe400000114eb */
[C---:B------:R-:W-:Y:S02]  /*70c0*/  LEA R205, P3, R235.reuse, R205, 0x2 ;  /* 0x000000cdebcd7211 */ /* 0x040fe400078610ff */
[----:B----4-:R-:W-:Y:S02]  /*70d0*/  LEA R181, P1, R4, R204, 0x3 ;  /* 0x000000cc04b57211 */ /* 0x010fe400078218ff */
[----:B------:R-:W-:Y:S02]  /*70e0*/  LEA.HI.X R204, R235, R27, R6, 0x2, P3 ;  /* 0x0000001bebcc7211 */ /* 0x000fe400018f1406 */
[----:B------:R-:W-:-:S02]  /*70f0*/  IADD3 R181, P0, R181, UR6, RZ ;  /* 0x00000006b5b57c10 */ /* 0x000fc4000ff1e0ff */
[----:B------:R-:W-:-:S03]  /*7100*/  IADD3 R6, P3, R25, UR12, RZ ;  /* 0x0000000c19067c10 */ /* 0x000fc6000ff7e0ff */
[----:B------:R1:W-:Y:S01]  /*7110*/  STL [R1+0x15c], R181 ;  /* 0x00015cb501007387 */ /* 0x0003e20000100800 */
[----:B------:R-:W-:-:S03]  /*7120*/  IADD3.X R16, R238, UR13, RZ, P3, !PT ;  /* 0x0000000dee107c10 */ /* 0x000fc60009ffe4ff */
[----:B-1----:R-:W2:Y:S04]  /*7130*/  LDL R181, [R1+0x128] ;  /* 0x0001280001b57983 */ /* 0x002ea80000100800 */
[----:B------:R-:W-:Y:S04]  /*7140*/  STL [R1+0x160], R184 ;  /* 0x000160b801007387 */ /* 0x000fe80000100800 */
[----:B------:R1:W-:Y:S01]  /*7150*/  STL [R1+0x164], R6 ;  /* 0x0001640601007387 */ /* 0x0003e20000100800 */
[----:B------:R-:W-:Y:S02]  /*7160*/  IADD3 R12, P3, R12, UR12, RZ ;  /* 0x0000000c0c0c7c10 */ /* 0x000fe4000ff7e0ff */
[----:B------:R-:W-:Y:S01]  /*7170*/  IADD3.X R18, R239, UR13, RZ, P2, !PT ;  /* 0x0000000def127c10 */ /* 0x000fe200097fe4ff */
[----:B-1----:R-:W3:Y:S04]  /*7180*/  LDL R6, [R1+0x124] ;  /* 0x0001240001067983 */ /* 0x002ee80000100800 */
[----:B------:R-:W-:Y:S04]  /*7190*/  STL [R1+0x168], R7 ;  /* 0x0001680701007387 */ /* 0x000fe80000100800 */
[----:B------:R1:W-:Y:S01]  /*71a0*/  STL [R1+0x16c], R8 ;  /* 0x00016c0801007387 */ /* 0x0003e20000100800 */
[----:B------:R-:W-:-:S02]  /*71b0*/  IADD3 R11, P2, R11, UR12, RZ ;  /* 0x0000000c0b0b7c10 */ /* 0x000fc4000ff5e0ff */
[----:B------:R-:W-:Y:S01]  /*71c0*/  IADD3.X R20, R20, UR13, RZ, P6, !PT ;  /* 0x0000000d14147c10 */ /* 0x000fe2000b7fe4ff */
[----:B-1----:R-:W4:Y:S04]  /*71d0*/  LDL R8, [R1+0x120] ;  /* 0x0001200001087983 */ /* 0x002f280000100800 */
[----:B------:R-:W-:Y:S04]  /*71e0*/  STL [R1+0x170], R9 ;  /* 0x0001700901007387 */ /* 0x000fe80000100800 */
[----:B------:R1:W-:Y:S01]  /*71f0*/  STL [R1+0x174], R14 ;  /* 0x0001740e01007387 */ /* 0x0003e20000100800 */
[----:B------:R-:W-:-:S03]  /*7200*/  IADD3 R13, P6, R13, UR12, RZ ;  /* 0x0000000c0d0d7c10 */ /* 0x000fc6000ffde0ff */
[----:B-1----:R-:W2:Y:S04]  /*7210*/  LDL R14, [R1+0x11c] ;  /* 0x00011c00010e7983 */ /* 0x002ea80000100800 */
[----:B------:R-:W-:Y:S04]  /*7220*/  STL [R1+0x178], R10 ;  /* 0x0001780a01007387 */ /* 0x000fe80000100800 */
[----:B------:R1:W-:Y:S01]  /*7230*/  STL [R1+0x17c], R16 ;  /* 0x00017c1001007387 */ /* 0x0003e20000100800 */
[----:B------:R-:W-:-:S03]  /*7240*/  IADD3.X R154, R154, UR13, RZ, P3, !PT ;  /* 0x0000000d9a9a7c10 */ /* 0x000fc60009ffe4ff */
[----:B-1----:R-:W3:Y:S04]  /*7250*/  LDL R16, [R1+0x118] ;  /* 0x0001180001107983 */ /* 0x002ee80000100800 */
[----:B------:R-:W-:Y:S04]  /*7260*/  STL [R1+0x180], R12 ;  /* 0x0001800c01007387 */ /* 0x000fe80000100800 */
[----:B------:R1:W-:Y:S01]  /*7270*/  STL [R1+0x184], R18 ;  /* 0x0001841201007387 */ /* 0x0003e20000100800 */
[----:B------:R-:W-:-:S03]  /*7280*/  IADD3 R19, P3, R19, UR12, RZ ;  /* 0x0000000c13137c10 */ /* 0x000fc6000ff7e0ff */
[----:B-1----:R-:W4:Y:S04]  /*7290*/  LDL R18, [R1+0x114] ;  /* 0x0001140001127983 */ /* 0x002f280000100800 */
[----:B------:R-:W-:Y:S04]  /*72a0*/  STL [R1+0x188], R11 ;  /* 0x0001880b01007387 */ /* 0x000fe80000100800 */
        /* <DEDUP_REMOVED lines=10> */
[----:B------:R-:W-:-:S03]  /*7350*/  IADD3 R23, P6, R23, UR12, RZ ;  /* 0x0000000c17177c10 */ /* 0x000fc6000ffde0ff */
[----:B-1----:R-:W4:Y:S04]  /*7360*/  LDL R152, [R1+0x108] ;  /* 0x0001080001987983 */ /* 0x002f280000100800 */
[----:B------:R-:W-:Y:S04]  /*7370*/  STL [R1+0x1a0], R17 ;  /* 0x0001a01101007387 */ /* 0x000fe80000100800 */
[----:B------:R1:W-:Y:S04]  /*7380*/  STL [R1+0x1a4], R154 ;  /* 0x0001a49a01007387 */ /* 0x0003e80000100800 */
        /* <DEDUP_REMOVED lines=9> */
[----:B------:R1:W-:Y:S01]  /*7420*/  STL [R1+0x1b8], R23 ;  /* 0x0001b81701007387 */ /* 0x0003e20000100800 */
[----:B------:R-:W-:-:S03]  /*7430*/  IADD3.X R166, R166, UR13, RZ, P2, !PT ;  /* 0x0000000da6a67c10 */ /* 0x000fc600097fe4ff */
[----:B-1----:R-:W2:Y:S04]  /*7440*/  LDL R23, [R1+0xf8] ;  /* 0x0000f80001177983 */ /* 0x002ea80000100800 */
[----:B------:R1:W-:Y:S01]  /*7450*/  STL [R1+0x1bc], R160 ;  /* 0x0001bca001007387 */ /* 0x0003e20000100800 */
[----:B------:R-:W-:-:S03]  /*7460*/  IADD3 R159, P2, R159, UR12, RZ ;  /* 0x0000000c9f9f7c10 */ /* 0x000fc6000ff5e0ff */
[----:B-1----:R-:W3:Y:S04]  /*7470*/  LDL R160, [R1+0xf4] ;  /* 0x0000f40001a07983 */ /* 0x002ee80000100800 */
[----:B------:R1:W-:Y:S01]  /*7480*/  STL [R1+0x1c0], R153 ;  /* 0x0001c09901007387 */ /* 0x0003e20000100800 */
[----:B------:R-:W-:-:S03]  /*7490*/  IADD3.X R168, R168, UR13, RZ, P6, !PT ;  /* 0x0000000da8a87c10 */ /* 0x000fc6000b7fe4ff */
[----:B-1----:R-:W4:Y:S04]  /*74a0*/  LDL R153, [R1+0xf0] ;  /* 0x0000f00001997983 */ /* 0x002f280000100800 */
[----:B------:R1:W-:Y:S01]  /*74b0*/  STL [R1+0x1c4], R162 ;  /* 0x0001c4a201007387 */ /* 0x0003e20000100800 */
[----:B------:R-:W-:-:S03]  /*74c0*/  IADD3 R161, P6, R161, UR12, RZ ;  /* 0x0000000ca1a17c10 */ /* 0x000fc6000ffde0ff */
[----:B-1----:R-:W2:Y:S04]  /*74d0*/  LDL R162, [R1+0xec] ;  /* 0x0000ec0001a27983 */ /* 0x002ea80000100800 */
[----:B------:R1:W-:Y:S04]  /*74e0*/  STL [R1+0x1c8], R155 ;  /* 0x0001c89b01007387 */ /* 0x0003e80000100800 */
[----:B-1----:R-:W2:Y:S04]  /*74f0*/  LDL R155, [R1+0xe8] ;  /* 0x0000e800019b7983 */ /* 0x002ea80000100800 */
[----:B------:R1:W-:Y:S04]  /*7500*/  STL [R1+0x1cc], R164 ;  /* 0x0001cca401007387 */ /* 0x0003e80000100800 */
[----:B-1----:R-:W2:Y:S04]  /*7510*/  LDL R164, [R1+0xe4] ;  /* 0x0000e40001a47983 */ /* 0x002ea80000100800 */
[----:B------:R1:W-:Y:S04]  /*7520*/  STL [R1+0x1d0], R157 ;  /* 0x0001d09d01007387 */ /* 0x0003e80000100800 */
[----:B-1----:R-:W2:Y:S04]  /*7530*/  LDL R157, [R1+0xe0] ;  /* 0x0000e000019d7983 */ /* 0x002ea80000100800 */
[----:B------:R1:W-:Y:S04]  /*7540*/  STL [R1+0x1d4], R166 ;  /* 0x0001d4a601007387 */ /* 0x0003e80000100800 */
[----:B-1----:R-:W2:Y:S04]  /*7550*/  LDL R166, [R1+0xdc] ;  /* 0x0000dc0001a67983 */ /* 0x002ea80000100800 */
[----:B------:R1:W-:Y:S01]  /*7560*/  STL [R1+0x1d8], R159 ;  /* 0x0001d89f01007387 */ /* 0x0003e20000100800 */
[----:B------:R-:W-:-:S03]  /*7570*/  IADD3.X R173, R173, UR13, RZ, P3, !PT ;  /* 0x0000000dadad7c10 */ /* 0x000fc60009ffe4ff */
[----:B-1----:R-:W2:Y:S04]  /*7580*/  LDL R159, [R1+0xd8] ;  /* 0x0000d800019f7983 */ /* 0x002ea80000100800 */
[----:B------:R1:W-:Y:S01]  /*7590*/  STL [R1+0x1dc], R168 ;  /* 0x0001dca801007387 */ /* 0x0003e20000100800 */
[----:B------:R-:W-:-:S03]  /*75a0*/  IADD3 R167, P3, R167, UR12, RZ ;  /* 0x0000000ca7a77c10 */ /* 0x000fc6000ff7e0ff */
        /* <DEDUP_REMOVED lines=32> */
[----:B-1----:R-:W2:Y:S01]  /*77b0*/  LDL R177, [R1+0x9c] ;  /* 0x00009c0001b17983 */ /* 0x002ea20000100800 */
[----:B------:R-:W-:-:S02]  /*77c0*/  SHF.R.S32.HI R68, RZ, 0x1f, R214 ;  /* 0x0000001fff447819 */ /* 0x000fc400000114d6 */
[----:B------:R-:W-:Y:S02]  /*77d0*/  SHF.R.S32.HI R72, RZ, 0x1f, R215 ;  /* 0x0000001fff487819 */ /* 0x000fe400000114d7 */
[----:B------:R-:W-:Y:S02]  /*77e0*/  SHF.R.S32.HI R80, RZ, 0x1f, R216 ;  /* 0x0000001fff507819 */ /* 0x000fe400000114d8 */
[----:B------:R-:W-:Y:S02]  /*77f0*/  SHF.R.S32.HI R84, RZ, 0x1f, R217 ;  /* 0x0000001fff547819 */ /* 0x000fe400000114d9 */
[----:B----4-:R-:W-:Y:S02]  /*7800*/  SHF.R.S32.HI R86, RZ, 0x1f, R153 ;  /* 0x0000001fff567819 */ /* 0x010fe40000011499 */
[----:B---3--:R-:W-:Y:S02]  /*7810*/  SHF.R.S32.HI R87, RZ, 0x1f, R160 ;  /* 0x0000001fff577819 */ /* 0x008fe400000114a0 */
[----:B------:R-:W-:-:S02]  /*7820*/  SHF.L.U64.HI R153, R153, 0x2, R86 ;  /* 0x0000000299997819 */ /* 0x000fc40000010256 */
[----:B--2---:R-:W-:Y:S02]  /*7830*/  SHF.R.S32.HI R85, RZ, 0x1f, R162 ;  /* 0x0000001fff557819 */ /* 0x004fe400000114a2 */
[----:B------:R-:W-:-:S04]  /*7840*/  SHF.R.S32.HI R83, RZ, 0x1f, R155 ;  /* 0x0000001fff537819 */ /* 0x000fc8000001149b */
[----:B------:R-:W-:Y:S02]  /*7850*/  SHF.L.U64.HI R155, R155, 0x2, R83 ;  /* 0x000000029b9b7819 */ /* 0x000fe40000010253 */
[----:B------:R-:W-:-:S04]  /*7860*/  SHF.R.S32.HI R82, RZ, 0x1f, R164 ;  /* 0x0000001fff527819 */ /* 0x000fc800000114a4 */
[----:B------:R-:W-:Y:S02]  /*7870*/  SHF.L.U64.HI R164, R164, 0x2, R82 ;  /* 0x00000002a4a47819 */ /* 0x000fe40000010252 */
[----:B------:R-:W-:Y:S02]  /*7880*/  SHF.R.S32.HI R81, RZ, 0x1f, R157 ;  /* 0x0000001fff517819 */ /* 0x000fe4000001149d */
[----:B------:R-:W-:-:S04]  /*7890*/  SHF.R.S32.HI R79, RZ, 0x1f, R166 ;  /* 0x0000001fff4f7819 */ /* 0x000fc800000114a6 */
[----:B------:R-:W-:Y:S02]  /*78a0*/  SHF.L.U64.HI R166, R166, 0x2, R79 ;  /* 0x00000002a6a67819 */ /* 0x000fe4000001024f */
        /* <DEDUP_REMOVED lines=30> */
[----:B------:R1:W5:Y:S04]  /*7a90*/  LDL.LU R177, [R1+0x214] ;  /* 0x0002140001b17983 */ /* 0x0003680000300800 */
[----:B------:R1:W5:Y:S04]  /*7aa0*/  LDL.LU R189, [R1+0x210] ;  /* 0x0002100001bd7983 */ /* 0x0003680000300800 */
[----:B------:R1:W5:Y:S04]  /*7ab0*/  LDL.LU R176, [R1+0x20c] ;  /* 0x00020c0001b07983 */ /* 0x0003680000300800 */
[----:B------:R1:W5:Y:S04]  /*7ac0*/  LDL.LU R171, [R1+0x208] ;  /* 0x0002080001ab7983 */ /* 0x0003680000300800 */
[----:B------:R2:W-:Y:S01]  /*7ad0*/  STL [R1], R175 ;  /* 0x000000af01007387 */ /* 0x0005e20000100800 */
[----:B------:R-:W-:-:S03]  /*7ae0*/  SHF.L.U64.HI R167, R167, 0x2, R69 ;  /* 0x00000002a7a77819 */ /* 0x000fc60000010245 */
[----:B--2---:R1:W5:Y:S04]  /*7af0*/  LDL.LU R175, [R1+0x204] ;  /* 0x0002040001af7983 */ /* 0x0043680000300800 */
[----:B------:R2:W-:Y:S04]  /*7b00*/  STL [R1+0x4], R169 ;  /* 0x000004a901007387 */ /* 0x0005e80000100800 */
[----:B--2---:R1:W5:Y:S04]  /*7b10*/  LDL.LU R169, [R1+0x200] ;  /* 0x0002000001a97983 */ /* 0x0043680000300800 */
[----:B------:R2:W-:Y:S02]  /*7b20*/  STL [R1+0x8], R174 ;  /* 0x000008ae01007387 */ /* 0x0005e40000100800 */
[----:B--2---:R-:W-:-:S06]  /*7b30*/  SHF.L.U64.HI R174, R214, 0x2, R68 ;  /* 0x00000002d6ae7819 */ /* 0x004fcc0000010244 */
[----:B------:R1:W5:Y:S04]  /*7b40*/  LDL.LU R174, [R1+0x1fc] ;  /* 0x0001fc0001ae7983 */ /* 0x0003680000300800 */
[----:B------:R2:W-:Y:S01]  /*7b50*/  STL [R1+0x10], R167 ;  /* 0x000010a701007387 */ /* 0x0005e20000100800 */
[----:B------:R-:W-:-:S03]  /*7b60*/  SHF.L.U64.HI R172, R172, 0x2, R73 ;  /* 0x00000002acac7819 */ /* 0x000fc60000010249 */
[----:B--2---:R1:W5:Y:S04]  /*7b70*/  LDL.LU R167, [R1+0x1f8] ;  /* 0x0001f80001a77983 */ /* 0x0043680000300800 */
[----:B------:R2:W-:Y:S04]  /*7b80*/  STL [R1+0x14], R173 ;  /* 0x000014ad01007387 */ /* 0x0005e80000100800 */
[----:B--2---:R1:W5:Y:S04]  /*7b90*/  LDL.LU R173, [R1+0x1f4] ;  /* 0x0001f40001ad7983 */ /* 0x0043680000300800 */
[----:B------:R2:W-:Y:S02]  /*7ba0*/  STL [R1+0x18], R165 ;  /* 0x000018a501007387 */ /* 0x0005e40000100800 */
[----:B--2---:R-:W-:-:S06]  /*7bb0*/  SHF.L.U64.HI R165, R215, 0x2, R72 ;  /* 0x00000002d7a57819 */ /* 0x004fcc0000010248 */
[----:B------:R1:W5:Y:S04]  /*7bc0*/  LDL.LU R165, [R1+0x1f0] ;  /* 0x0001f00001a57983 */ /* 0x0003680000300800 */
[----:B------:R2:W-:Y:S04]  /*7bd0*/  STL [R1+0x20], R172 ;  /* 0x000020ac01007387 */ /* 0x0005e80000100800 */
[----:B--2---:R1:W5:Y:S04]  /*7be0*/  LDL.LU R172, [R1+0x1ec] ;  /* 0x0001ec0001ac7983 */ /* 0x0043680000300800 */
[----:B------:R2:W-:Y:S04]  /*7bf0*/  STL [R1+0x24], R163 ;  /* 0x000024a301007387 */ /* 0x0005e80000100800 */
[----:B--2---:R1:W5:Y:S04]  /*7c00*/  LDL.LU R163, [R1+0x1e8] ;  /* 0x0001e80001a37983 */ /* 0x0043680000300800 */
[----:B------:R2:W-:Y:S04]  /*7c10*/  STL [R1+0x28], R170 ;  /* 0x000028aa01007387 */ /* 0x0005e80000100800 */
[----:B--2---:R1:W5:Y:S04]  /*7c20*/  LDL.LU R170, [R1+0x1e4] ;  /* 0x0001e40001aa7983 */ /* 0x0043680000300800 */
[----:B------:R2:W-:Y:S01]  /*7c30*/  STL [R1+0x2c], R161 ;  /* 0x00002ca101007387 */ /* 0x0005e20000100800 */
[----:B------:R-:W-:-:S03]  /*7c40*/  SHF.L.U64.HI R157, R157, 0x2, R81 ;  /* 0x000000029d9d7819 */ /* 0x000fc60000010251 */
[----:B--2---:R1:W5:Y:S04]  /*7c50*/  LDL.LU R161, [R1+0x1e0] ;  /* 0x0001e00001a17983 */ /* 0x0043680000300800 */
[----:B------:R2:W-:Y:S04]  /*7c60*/  STL [R1+0x30], R168 ;  /* 0x000030a801007387 */ /* 0x0005e80000100800 */
        /* <DEDUP_REMOVED lines=9> */
[----:B------:R2:W-:Y:S01]  /*7d00*/  STL [R1+0x44], R164 ;  /* 0x000044a401007387 */ /* 0x0005e20000100800 */
[----:B------:R-:W-:-:S03]  /*7d10*/  SHF.R.S32.HI R190, RZ, 0x1f, R218 ;  /* 0x0000001fffbe7819 */ /* 0x000fc600000114da */
[----:B--2---:R1:W5:Y:S04]  /*7d20*/  LDL.LU R164, [R1+0x1cc] ;  /* 0x0001cc0001a47983 */ /* 0x0043680000300800 */
[----:B------:R2:W-:Y:S01]  /*7d30*/  STL [R1+0x48], R155 ;  /* 0x0000489b01007387 */ /* 0x0005e20000100800 */
[----:B------:R-:W-:Y:S02]  /*7d40*/  SHF.R.S32.HI R191, RZ, 0x1f, R23 ;  /* 0x0000001fffbf7819 */ /* 0x000fe40000011417 */
[----:B------:R-:W-:Y:S02]  /*7d50*/  SHF.L.U64.HI R160, R160, 0x2, R87 ;  /* 0x00000002a0a07819 */ /* 0x000fe40000010257 */
[----:B--2---:R-:W-:Y:S02]  /*7d60*/  SHF.L.U64.HI R155, R217, 0x2, R84 ;  /* 0x00000002d99b7819 */ /* 0x004fe40000010254 */
[----:B------:R-:W-:-:S04]  /*7d70*/  SHF.R.S32.HI R222, RZ, 0x1f, R158 ;  /* 0x0000001fffde7819 */ /* 0x000fc8000001149e */
[----:B------:R1:W5:Y:S01]  /*7d80*/  LDL.LU R155, [R1+0x1c8] ;  /* 0x0001c800019b7983 */ /* 0x0003620000300800 */
[----:B------:R-:W-:-:S03]  /*7d90*/  SHF.L.U64.HI R190, R218, 0x2, R190 ;  /* 0x00000002dabe7819 */ /* 0x000fc600000102be */
[----:B------:R2:W-:Y:S01]  /*7da0*/  STL [R1+0x4c], R162 ;  /* 0x00004ca201007387 */ /* 0x0005e20000100800 */
[----:B------:R-:W-:Y:S02]  /*7db0*/  SHF.L.U64.HI R190, R23, 0x2, R191 ;  /* 0x0000000217be7819 */ /* 0x000fe400000102bf */
[----:B------:R-:W-:Y:S02]  /*7dc0*/  SHF.R.S32.HI R21, RZ, 0x1f, R156 ;  /* 0x0000001fff157819 */ /* 0x000fe4000001149c */
[----:B------:R-:W-:Y:S01]  /*7dd0*/  SHF.L.U64.HI R191, R158, 0x2, R222 ;  /* 0x000000029ebf7819 */ /* 0x000fe200000102de */
[----:B--2---:R1:W5:Y:S04]  /*7de0*/  LDL.LU R162, [R1+0x1c4] ;  /* 0x0001c40001a27983 */ /* 0x0043680000300800 */
[----:B------:R2:W-:Y:S01]  /*7df0*/  STL [R1+0x50], R153 ;  /* 0x0000509901007387 */ /* 0x0005e20000100800 */
[----:B------:R-:W-:-:S03]  /*7e00*/  SHF.R.S32.HI R19, RZ, 0x1f, R154 ;  /* 0x0000001fff137819 */ /* 0x000fc6000001149a */
[----:B--2---:R1:W5:Y:S04]  /*7e10*/  LDL.LU R153, [R1+0x1c0] ;  /* 0x0001c00001997983 */ /* 0x0043680000300800 */
[----:B------:R2:W-:Y:S01]  /*7e20*/  STL [R1+0x54], R160 ;  /* 0x000054a001007387 */ /* 0x0005e20000100800 */
[----:B------:R-:W-:-:S03]  /*7e30*/  SHF.R.S32.HI R17, RZ, 0x1f, R152 ;  /* 0x0000001fff117819 */ /* 0x000fc60000011498 */
[----:B--2---:R1:W5:Y:S04]  /*7e40*/  LDL.LU R160, [R1+0x1bc] ;  /* 0x0001bc0001a07983 */ /* 0x0043680000300800 */
[----:B------:R1:W5:Y:S04]  /*7e50*/  LDL.LU R23, [R1+0x1b8] ;  /* 0x0001b80001177983 */ /* 0x0003680000300800 */
[----:B------:R1:W5:Y:S04]  /*7e60*/  LDL.LU R158, [R1+0x1b4] ;  /* 0x0001b400019e7983 */ /* 0x0003680000300800 */
[----:B------:R2:W-:Y:S01]  /*7e70*/  STL [R1+0x58], R190 ;  /* 0x000058be01007387 */ /* 0x0005e20000100800 */
[----:B------:R-:W-:-:S02]  /*7e80*/  SHF.R.S32.HI R15, RZ, 0x1f, R22 ;  /* 0x0000001fff0f7819 */ /* 0x000fc40000011416 */
[----:B------:R-:W-:Y:S02]  /*7e90*/  SHF.L.U64.HI R222, R152, 0x2, R17 ;  /* 0x0000000298de7819 */ /* 0x000fe40000010211 */
[----:B--2---:R-:W-:Y:S02]  /*7ea0*/  SHF.L.U64.HI R190, R156, 0x2, R21 ;  /* 0x000000029cbe7819 */ /* 0x004fe40000010215 */
[----:B------:R1:W5:Y:S04]  /*7eb0*/  LDL.LU R21, [R1+0x1b0] ;  /* 0x0001b00001157983 */ /* 0x0003680000300800 */
[----:B------:R2:W-:Y:S04]  /*7ec0*/  STL [R1+0x5c], R191 ;  /* 0x00005cbf01007387 */ /* 0x0005e80000100800 */
[----:B------:R1:W5:Y:S01]  /*7ed0*/  LDL.LU R156, [R1+0x1ac] ;  /* 0x0001ac00019c7983 */ /* 0x0003620000300800 */
[----:B------:R-:W-:-:S02]  /*7ee0*/  SHF.R.S32.HI R13, RZ, 0x1f, R20 ;  /* 0x0000001fff0d7819 */ /* 0x000fc40000011414 */
[----:B--2---:R-:W-:Y:S02]  /*7ef0*/  SHF.L.U64.HI R191, R154, 0x2, R19 ;  /* 0x000000029abf7819 */ /* 0x004fe40000010213 */
[----:B------:R1:W5:Y:S04]  /*7f00*/  LDL.LU R19, [R1+0x1a8] ;  /* 0x0001a80001137983 */ /* 0x0003680000300800 */
[----:B------:R2:W-:Y:S04]  /*7f10*/  STL [R1+0x60], R190 ;  /* 0x000060be01007387 */ /* 0x0005e80000100800 */
[----:B------:R1:W5:Y:S04]  /*7f20*/  LDL.LU R154, [R1+0x1a4] ;  /* 0x0001a400019a7983 */ /* 0x0003680000300800 */
[----:B------:R3:W-:Y:S04]  /*7f30*/  STL [R1+0x64], R191 ;  /* 0x000064bf01007387 */ /* 0x0007e80000100800 */
[----:B------:R1:W5:Y:S01]  /*7f40*/  LDL.LU R17, [R1+0x1a0] ;  /* 0x0001a00001117983 */ /* 0x0003620000300800 */
[----:B--2---:R-:W-:-:S03]  /*7f50*/  SHF.R.S32.HI R190, RZ, 0x1f, R219 ;  /* 0x0000001fffbe7819 */ /* 0x004fc600000114db */
[----:B------:R1:W5:Y:S01]  /*7f60*/  LDL.LU R152, [R1+0x19c] ;  /* 0x00019c0001987983 */ /* 0x0003620000300800 */
[----:B---3--:R-:W-:-:S03]  /*7f70*/  SHF.L.U64.HI R191, R22, 0x2, R15 ;  /* 0x0000000216bf7819 */ /* 0x008fc6000001020f */
[----:B------:R1:W5:Y:S01]  /*7f80*/  LDL.LU R15, [R1+0x198] ;  /* 0x00019800010f7983 */ /* 0x0003620000300800 */
[----:B------:R-:W-:-:S03]  /*7f90*/  SHF.R.S32.HI R11, RZ, 0x1f, R18 ;  /* 0x0000001fff0b7819 */ /* 0x000fc60000011412 */
[----:B------:R2:W-:Y:S01]  /*7fa0*/  STL [R1+0x68], R222 ;  /* 0x000068de01007387 */ /* 0x0005e20000100800 */
[----:B------:R-:W-:-:S03]  /*7fb0*/  SHF.R.S32.HI R12, RZ, 0x1f, R16 ;  /* 0x0000001fff0c7819 */ /* 0x000fc60000011410 */
[----:B------:R1:W5:Y:S01]  /*7fc0*/  LDL.LU R22, [R1+0x194] ;  /* 0x0001940001167983 */ /* 0x0003620000300800 */
[----:B------:R-:W-:Y:S02]  /*7fd0*/  SHF.R.S32.HI R10, RZ, 0x1f, R14 ;  /* 0x0000001fff0a7819 */ /* 0x000fe4000001140e */
[----:B--2---:R-:W-:Y:S02]  /*7fe0*/  SHF.L.U64.HI R222, R20, 0x2, R13 ;  /* 0x0000000214de7819 */ /* 0x004fe4000001020d */
[----:B------:R1:W5:Y:S04]  /*7ff0*/  LDL.LU R13, [R1+0x190] ;  /* 0x00019000010d7983 */ /* 0x0003680000300800 */
[----:B------:R2:W-:Y:S04]  /*8000*/  STL [R1+0x6c], R191 ;  /* 0x00006cbf01007387 */ /* 0x0005e80000100800 */
[----:B------:R1:W5:Y:S04]  /*8010*/  LDL.LU R20, [R1+0x18c] ;  /* 0x00018c0001147983 */ /* 0x0003680000300800 */
[----:B------:R-:W-:Y:S01]  /*8020*/  STL [R1+0x70], R222 ;  /* 0x000070de01007387 */ /* 0x000fe20000100800 */
[----:B--2---:R-:W-:-:S02]  /*8030*/  SHF.L.U64.HI R191, R219, 0x2, R190 ;  /* 0x00000002dbbf7819 */ /* 0x004fc400000102be */
[----:B------:R-:W-:Y:S02]  /*8040*/  SHF.L.U64.HI R190, R18, 0x2, R11 ;  /* 0x0000000212be7819 */ /* 0x000fe4000001020b */
[----:B------:R1:W5:Y:S01]  /*8050*/  LDL.LU R11, [R1+0x188] ;  /* 0x00018800010b7983 */ /* 0x0003620000300800 */
[----:B------:R-:W-:-:S03]  /*8060*/  SHF.L.U64.HI R191, R16, 0x2, R12 ;  /* 0x0000000210bf7819 */ /* 0x000fc6000001020c */
[----:B------:R1:W5:Y:S01]  /*8070*/  LDL.LU R18, [R1+0x184] ;  /* 0x0001840001127983 */ /* 0x0003620000300800 */
[----:B------:R-:W-:-:S03]  /*8080*/  SHF.R.S32.HI R9, RZ, 0x1f, R8 ;  /* 0x0000001fff097819 */ /* 0x000fc60000011408 */
[----:B------:R1:W5:Y:S04]  /*8090*/  LDL.LU R12, [R1+0x180] ;  /* 0x00018000010c7983 */ /* 0x0003680000300800 */
[----:B------:R2:W-:Y:S01]  /*80a0*/  STL [R1+0x74], R190 ;  /* 0x000074be01007387 */ /* 0x0005e20000100800 */
[----:B------:R-:W-:-:S03]  /*80b0*/  SHF.R.S32.HI R7, RZ, 0x1f, R6 ;  /* 0x0000001fff077819 */ /* 0x000fc60000011406 */
[----:B------:R1:W5:Y:S01]  /*80c0*/  LDL.LU R16, [R1+0x17c] ;  /* 0x00017c0001107983 */ /* 0x0003620000300800 */
[----:B------:R-:W-:Y:S02]  /*80d0*/  SHF.R.S32.HI R184, RZ, 0x1f, R181 ;  /* 0x0000001fffb87819 */ /* 0x000fe400000114b5 */
[----:B--2---:R-:W-:Y:S02]  /*80e0*/  SHF.L.U64.HI R190, R14, 0x2, R10 ;  /* 0x000000020ebe7819 */ /* 0x004fe4000001020a */
[----:B------:R1:W5:Y:S04]  /*80f0*/  LDL.LU R10, [R1+0x178] ;  /* 0x00017800010a7983 */ /* 0x0003680000300800 */
[----:B------:R2:W-:Y:S01]  /*8100*/  STL [R1+0x78], R191 ;  /* 0x000078bf01007387 */ /* 0x0005e20000100800 */
[----:B------:R-:W-:-:S03]  /*8110*/  SHF.L.U64.HI R222, R6, 0x2, R7 ;  /* 0x0000000206de7819 */ /* 0x000fc60000010207 */
[----:B------:R1:W5:Y:S01]  /*8120*/  LDL.LU R14, [R1+0x174] ;  /* 0x00017400010e7983 */ /* 0x0003620000300800 */
[----:B------:R-:W-:Y:S02]  /*8130*/  SHF.R.S32.HI R208, RZ, 0x1f, R5 ;  /* 0x0000001fffd07819 */ /* 0x000fe40000011405 */
[----:B--2---:R-:W-:Y:S02]  /*8140*/  SHF.L.U64.HI R191, R8, 0x2, R9 ;  /* 0x0000000208bf7819 */ /* 0x004fe40000010209 */
[----:B------:R1:W5:Y:S04]  /*8150*/  LDL.LU R9, [R1+0x170] ;  /* 0x0001700001097983 */ /* 0x0003680000300800 */
[----:B------:R-:W-:Y:S04]  /*8160*/  STL [R1+0x7c], R190 ;  /* 0x00007cbe01007387 */ /* 0x000fe80000100800 */
[----:B------:R1:W5:Y:S04]  /*8170*/  LDL.LU R8, [R1+0x16c] ;  /* 0x00016c0001087983 */ /* 0x0003680000300800 */
[----:B------:R2:W-:Y:S04]  /*8180*/  STL [R1+0x80], R191 ;  /* 0x000080bf01007387 */ /* 0x0005e80000100800 */
[----:B------:R1:W5:Y:S04]  /*8190*/  LDL.LU R7, [R1+0x168] ;  /* 0x0001680001077983 */ /* 0x0003680000300800 */
[----:B------:R1:W5:Y:S01]  /*81a0*/  LDL.LU R6, [R1+0x164] ;  /* 0x0001640001067983 */ /* 0x0003620000300800 */
[----:B--2---:R-:W-:-:S03]  /*81b0*/  SHF.L.U64.HI R191, R181, 0x2, R184 ;  /* 0x00000002b5bf7819 */ /* 0x004fc600000102b8 */
[----:B------:R1:W5:Y:S04]  /*81c0*/  LDL.LU R184, [R1+0x160] ;  /* 0x0001600001b87983 */ /* 0x0003680000300800 */
[----:B------:R2:W-:Y:S04]  /*81d0*/  STL [R1+0x84], R222 ;  /* 0x000084de01007387 */ /* 0x0005e80000100800 */
[----:B------:R1:W5:Y:S01]  /*81e0*/  LDL.LU R181, [R1+0x15c] ;  /* 0x00015c0001b57983 */ /* 0x0003620000300800 */
[----:B--2---:R-:W-:-:S03]  /*81f0*/  SHF.L.U64.HI R222, R5, 0x2, R208 ;  /* 0x0000000205de7819 */ /* 0x004fc600000102d0 */
[----:B------:R-:W2:Y:S01]  /*8200*/  LDL.LU R208, [R1+0x158] ;  /* 0x0001580001d07983 */ /* 0x000ea20000300800 */
[----:B------:R-:W-:Y:S02]  /*8210*/  SHF.R.S32.HI R207, RZ, 0x1f, R3 ;  /* 0x0000001fffcf7819 */ /* 0x000fe40000011403 */
[----:B------:R-:W-:Y:S01]  /*8220*/  SHF.R.S32.HI R190, RZ, 0x1f, R206 ;  /* 0x0000001fffbe7819 */ /* 0x000fe200000114ce */
[----:B------:R3:W-:Y:S01]  /*8230*/  STL [R1+0x88], R191 ;  /* 0x000088bf01007387 */ /* 0x0007e20000100800 */
[----:B------:R-:W-:Y:S02]  /*8240*/  IADD3.X R178, R178, UR13, RZ, P3, !PT ;  /* 0x0000000db2b27c10 */ /* 0x000fe40009ffe4ff */
[----:B------:R-:W-:Y:S01]  /*8250*/  SHF.R.S32.HI R2, RZ, 0x1f, R0 ;  /* 0x0000001fff027819 */ /* 0x000fe20000011400 */
[----:B------:R1:W5:Y:S01]  /*8260*/  LDL.LU R5, [R1+0x154] ;  /* 0x0001540001057983 */ /* 0x0003620000300800 */
[----:B------:R-:W-:Y:S02]  /*8270*/  SHF.R.S32.HI R233, RZ, 0x1f, R4 ;  /* 0x0000001fffe97819 */ /* 0x000fe40000011404 */
[----:B------:R-:W-:-:S02]  /*8280*/  IADD3 R193, P4, R193, UR12, RZ ;  /* 0x0000000cc1c17c10 */ /* 0x000fc4000ff9e0ff */
[----:B------:R-:W-:Y:S01]  /*8290*/  IADD3 R195, P3, R195, UR12, RZ ;  /* 0x0000000cc3c37c10 */ /* 0x000fe2000ff7e0ff */
[----:B------:R-:W-:Y:S01]  /*82a0*/  STL [R1+0x8c], R222 ;  /* 0x00008cde01007387 */ /* 0x000fe20000100800 */
[----:B---3--:R-:W-:Y:S02]  /*82b0*/  SHF.L.U64.HI R191, R3, 0x2, R207 ;  /* 0x0000000203bf7819 */ /* 0x008fe400000102cf */
[----:B------:R-:W-:Y:S01]  /*82c0*/  SHF.L.U64.HI R190, R206, 0x2, R190 ;  /* 0x00000002cebe7819 */ /* 0x000fe200000102be */
[----:B------:R1:W5:Y:S01]  /*82d0*/  LDL.LU R207, [R1+0x150] ;  /* 0x0001500001cf7983 */ /* 0x0003620000300800 */
[----:B------:R-:W-:Y:S02]  /*82e0*/  SHF.L.U64.HI R190, R0, 0x2, R2 ;  /* 0x0000000200be7819 */ /* 0x000fe40000010202 */
[----:B------:R-:W-:Y:S01]  /*82f0*/  IADD3.X R179, R179, UR13, RZ, P2, !PT ;  /* 0x0000000db3b37c10 */ /* 0x000fe200097fe4ff */
[----:B------:R1:W5:Y:S01]  /*8300*/  LDL.LU R3, [R1+0x14c] ;  /* 0x00014c0001037983 */ /* 0x0003620000300800 */
[----:B------:R-:W-:-:S02]  /*8310*/  IADD3.X R180, R180, UR13, RZ, P6, !PT ;  /* 0x0000000db4b47c10 */ /* 0x000fc4000b7fe4ff */
[----:B------:R-:W-:Y:S01]  /*8320*/  IADD3.X R182, R182, UR13, RZ, P5, !PT ;  /* 0x0000000db6b67c10 */ /* 0x000fe2000affe4ff */
[----:B------:R1:W5:Y:S01]  /*8330*/  LDL.LU R2, [R1+0x148] ;  /* 0x0001480001027983 */ /* 0x0003620000300800 */
[----:B------:R-:W-:Y:S02]  /*8340*/  IADD3.X R192, R192, UR13, RZ, P4, !PT ;  /* 0x0000000dc0c07c10 */ /* 0x000fe4000a7fe4ff */
[----:B------:R-:W-:Y:S02]  /*8350*/  IADD3.X R194, R194, UR13, RZ, P3, !PT ;  /* 0x0000000dc2c27c10 */ /* 0x000fe40009ffe4ff */
[----:B------:R-:W-:Y:S01]  /*8360*/  LEA.HI.X R24, R4, R24, R233, 0x3, P1 ;  /* 0x0000001804187211 */ /* 0x000fe200008f1ce9 */
[----:B------:R-:W-:Y:S01]  /*8370*/  STL [R1+0x90], R191 ;  /* 0x000090bf01007387 */ /* 0x000fe20000100800 */
[----:B------:R-:W-:Y:S02]  /*8380*/  IADD3 R197, P2, R197, UR12, RZ ;  /* 0x0000000cc5c57c10 */ /* 0x000fe4000ff5e0ff */
[----:B------:R-:W-:Y:S01]  /*8390*/  IADD3 R199, P6, R199, UR12, RZ ;  /* 0x0000000cc7c77c10 */ /* 0x000fe2000ffde0ff */
[----:B------:R1:W5:Y:S01]  /*83a0*/  LDL.LU R0, [R1+0x144] ;  /* 0x0001440001007983 */ /* 0x0003620000300800 */
[----:B------:R-:W-:-:S02]  /*83b0*/  IADD3 R201, P5, R201, UR12, RZ ;  /* 0x0000000cc9c97c10 */ /* 0x000fc4000ffbe0ff */
[----:B------:R-:W-:Y:S02]  /*83c0*/  IADD3 R203, P4, R203, UR12, RZ ;  /* 0x0000000ccbcb7c10 */ /* 0x000fe4000ff9e0ff */
[----:B------:R-:W-:Y:S02]  /*83d0*/  IADD3 R205, P3, R205, UR12, RZ ;  /* 0x0000000ccdcd7c10 */ /* 0x000fe4000ff7e0ff */
[----:B------:R-:W-:Y:S02]  /*83e0*/  SHF.R.S32.HI R232, RZ, 0x1f, R220 ;  /* 0x0000001fffe87819 */ /* 0x000fe400000114dc */
[----:B------:R-:W-:Y:S02]  /*83f0*/  SHF.R.S32.HI R234, RZ, 0x1f, R221 ;  /* 0x0000001fffea7819 */ /* 0x000fe400000114dd */
[----:B------:R-:W-:Y:S02]  /*8400*/  SHF.R.S32.HI R235, RZ, 0x1f, R223 ;  /* 0x0000001fffeb7819 */ /* 0x000fe400000114df */
[----:B------:R-:W-:-:S02]  /*8410*/  SHF.R.S32.HI R236, RZ, 0x1f, R209 ;  /* 0x0000001fffec7819 */ /* 0x000fc400000114d1 */
[----:B------:R-:W-:Y:S02]  /*8420*/  SHF.R.S32.HI R237, RZ, 0x1f, R224 ;  /* 0x0000001fffed7819 */ /* 0x000fe400000114e0 */
[----:B------:R-:W-:Y:S02]  /*8430*/  SHF.R.S32.HI R238, RZ, 0x1f, R225 ;  /* 0x0000001fffee7819 */ /* 0x000fe400000114e1 */
        /* <DEDUP_REMOVED lines=9> */
[----:B------:R-:W-:Y:S01]  /*84d0*/  SHF.R.S32.HI R252, RZ, 0x1f, R213 ;  /* 0x0000001ffffc7819 */ /* 0x000fe200000114d5 */
[----:B------:R3:W-:Y:S01]  /*84e0*/  STL [R1+0x94], R190 ;  /* 0x000094be01007387 */ /* 0x0007e20000100800 */
[----:B------:R-:W-:Y:S01]  /*84f0*/  IADD3.X R183, R24, UR7, RZ, P0, !PT ;  /* 0x0000000718b77c10 */ /* 0x000fe200087fe4ff */
[----:B------:R-:W-:Y:S01]  /*8500*/  IMAD.MOV.U32 R188, RZ, RZ, RZ ;  /* 0x000000ffffbc7224 */ /* 0x000fe200078e00ff */
[C---:B------:R-:W-:Y:S01]  /*8510*/  SHF.L.U64.HI R185, R186.reuse, 0x2, R185 ;  /* 0x00000002bab97819 */ /* 0x040fe200000102b9 */
[----:B------:R-:W-:Y:S01]  /*8520*/  IMAD.SHL.U32 R186, R186, 0x4, RZ ;  /* 0x00000004baba7824 */ /* 0x000fe200078e00ff */
[----:B------:R-:W-:-:S02]  /*8530*/  IADD3.X R196, R196, UR13, RZ, P2, !PT ;  /* 0x0000000dc4c47c10 */ /* 0x000fc400097fe4ff */
[----:B------:R-:W-:Y:S02]  /*8540*/  CS2R R88, SRZ ;  /* 0x0000000000587805 */ /* 0x000fe4000001ff00 */
[----:B------:R-:W-:Y:S02]  /*8550*/  IADD3.X R198, R198, UR13, RZ, P6, !PT ;  /* 0x0000000dc6c67c10 */ /* 0x000fe4000b7fe4ff */
[----:B------:R-:W-:Y:S02]  /*8560*/  CS2R R90, SRZ ;  /* 0x00000000005a7805 */ /* 0x000fe4000001ff00 */
[----:B------:R-:W-:Y:S02]  /*8570*/  IADD3.X R200, R200, UR13, RZ, P5, !PT ;  /* 0x0000000dc8c87c10 */ /* 0x000fe4000affe4ff */
[----:B------:R-:W-:Y:S02]  /*8580*/  CS2R R92, SRZ ;  /* 0x00000000005c7805 */ /* 0x000fe4000001ff00 */
[----:B------:R-:W-:-:S02]  /*8590*/  IADD3.X R202, R202, UR13, RZ, P4, !PT ;  /* 0x0000000dcaca7c10 */ /* 0x000fc4000a7fe4ff */
[----:B------:R-:W-:Y:S02]  /*85a0*/  CS2R R94, SRZ ;  /* 0x00000000005e7805 */ /* 0x000fe4000001ff00 */
[----:B------:R-:W-:Y:S02]  /*85b0*/  IADD3.X R204, R204, UR13, RZ, P3, !PT ;  /* 0x0000000dcccc7c10 */ /* 0x000fe40009ffe4ff */
        /* <DEDUP_REMOVED lines=48> */
[----:B------:R-:W-:Y:S02]  /*88c0*/  SHF.L.U64.HI R233, R4, 0x2, R233 ;  /* 0x0000000204e97819 */ /* 0x000fe400000102e9 */
[----:B------:R-:W-:Y:S02]  /*88d0*/  CS2R R64, SRZ ;  /* 0x0000000000407805 */ /* 0x000fe4000001ff00 */
[----:B------:R-:W-:Y:S02]  /*88e0*/  SHF.L.U64.HI R232, R220, 0x2, R232 ;  /* 0x00000002dce87819 */ /* 0x000fe400000102e8 */
[----:B------:R-:W-:-:S02]  /*88f0*/  CS2R R66, SRZ ;  /* 0x0000000000427805 */ /* 0x000fc4000001ff00 */
[----:B------:R-:W-:Y:S02]  /*8900*/  SHF.L.U64.HI R234, R221, 0x2, R234 ;  /* 0x00000002ddea7819 */ /* 0x000fe400000102ea */
        /* <DEDUP_REMOVED lines=20> */
[----:B------:R-:W-:Y:S02]  /*8a50*/  SHF.L.U64.HI R245, R230, 0x2, R245 ;  /* 0x00000002e6f57819 */ /* 0x000fe400000102f5 */
[----:B------:R-:W-:Y:S02]  /*8a60*/  SHF.L.U64.HI R246, R231, 0x2, R246 ;  /* 0x00000002e7f67819 */ /* 0x000fe400000102f6 */
[----:B------:R-:W-:-:S02]  /*8a70*/  SHF.L.U64.HI R248, R212, 0x2, R248 ;  /* 0x00000002d4f87819 */ /* 0x000fc400000102f8 */
[----:B------:R-:W-:Y:S01]  /*8a80*/  SHF.L.U64.HI R252, R213, 0x2, R252 ;  /* 0x00000002d5fc7819 */ /* 0x000fe200000102fc */
[----:B------:R-:W-:Y:S01]  /*8a90*/  UMOV UR10, 0x1 ;  /* 0x00000001000a7882 */ /* 0x000fe20000000000 */
[----:B------:R-:W-:Y:S01]  /*8aa0*/  UMOV UR9, 0xffffffff ;  /* 0xffffffff00097882 */ /* 0x000fe20000000000 */
[----:B--2---:R-:W-:-:S05]  /*8ab0*/  SHF.R.S32.HI R208, RZ, 0x6, R208 ;  /* 0x00000006ffd07819 */ /* 0x004fca00000114d0 */
[----:B-1-3--:R-:W-:-:S07]  /*8ac0*/  VIADD R190, R208, 0xfffffffe ;  /* 0xfffffffed0be7836 */ /* 0x00afce0000000000 */
.L_x_1:
[----:B------:R-:W-:Y:S01]  /*8ad0*/  UIADD3 UR9, UR9, 0x1, URZ ;  /* 0x0000000109097890 */ /* 0x000fe2000fffe03f */
[----:B------:R-:W-:-:S04]  /*8ae0*/  DEPBAR.LE SB0, 0x2 ;  /* 0x000080800000791a */ /* 0x000fc80000000000 */
[----:B------:R-:W-:Y:S01]  /*8af0*/  BAR.SYNC.DEFER_BLOCKING 0x0 ;  /* 0x0000000000007b1d */ /* 0x000fe20000010000 */
[----:B------:R-:W-:Y:S01]  /*8b00*/  UISETP.GT.AND UP0, UPT, UR9, 0x2, UPT ;  /* 0x000000020900788c */ /* 0x000fe2000bf04270 */
[----:B------:R-:W-:Y:S01]  /*8b10*/  VIADD R190, R208, 0xfffffffe ;  /* 0xfffffffed0be7836 */ /* 0x000fe20000000000 */
[----:B------:R-:W-:Y:S01]  /*8b20*/  USHF.L.U32 UR4, UR11, 0x7, URZ ;  /* 0x000000070b047899 */ /* 0x000fe2000800063f */
[----:B------:R-:W-:Y:S01]  /*8b30*/  ISETP.GT.AND P1, PT, R187, RZ, PT ;  /* 0x000000ffbb00720c */ /* 0x000fe20003f24270 */
[----:B------:R-:W-:Y:S01]  /*8b40*/  USEL UR9, UR9, URZ, !UP0 ;  /* 0x0000003f09097287 */ /* 0x000fe2000c000000 */
[----:B------:R-:W-:Y:S01]  /*8b50*/  IMAD.MOV.U32 R191, RZ, RZ, R183 ;  /* 0x000000ffffbf7224 */ /* 0x000fe200078e00b7 */
[----:B------:R-:W-:Y:S01]  /*8b60*/  ULOP3.LUT UR6, UR4, 0x200, URZ, 0xc0, !UPT ;  /* 0x0000020004067892 */ /* 0x000fe2000f8ec03f */
[----:B------:R-:W-:Y:S01]  /*8b70*/  ISETP.GE.AND P0, PT, R188, R190, PT ;  /* 0x000000bebc00720c */ /* 0x000fe20003f06270 */
[----:B------:R-:W-:Y:S01]  /*8b80*/  ULEA UR5, UR9, UR8, 0xf ;  /* 0x0000000809057291 */ /* 0x000fe2000f8e783f */
[----:B------:R-:W-:Y:S01]  /*8b90*/  SEL R190, RZ, 0x4, !P1 ;  /* 0x00000004ffbe7807 */ /* 0x000fe20004800000 */
[----:B------:R-:W-:-:S02]  /*8ba0*/  ULEA UR4, UR9, UR8, 0x10 ;  /* 0x0000000809047291 */ /* 0x000fc4000f8e803f */
[----:B------:R-:W-:Y:S01]  /*8bb0*/  UIADD3 UR5, UR5, 0x30000, URZ ;  /* 0x0003000005057890 */ /* 0x000fe2000fffe03f */
[----:B------:R-:W-:Y:S01]  /*8bc0*/  SEL R190, R190, RZ, !P0 ;  /* 0x000000ffbebe7207 */ /* 0x000fe20004000000 */
[----:B------:R-:W-:Y:S02]  /*8bd0*/  ULEA.HI UR4, UR4, UR6, URZ, 0x1c ;  /* 0x0000000604047291 */ /* 0x000fe4000f8fe03f */
[----:B------:R-:W-:Y:S01]  /*8be0*/  USHF.R.U32.HI UR5, URZ, 0x4, UR5 ;  /* 0x000000043f057899 */ /* 0x000fe20008011605 */
[----:B------:R-:W-:Y:S01]  /*8bf0*/  ISETP.NE.U32.AND P1, PT, R190, RZ, PT ;  /* 0x000000ffbe00720c */ /* 0x000fe20003f25070 */
[----:B------:R-:W-:Y:S01]  /*8c00*/  ULOP3.LUT UR4, UR4, 0x3fff, URZ, 0xc0, !UPT ;  /* 0x00003fff04047892 */ /* 0x000fe2000f8ec03f */
[----:B-----5:R-:W-:Y:S01]  /*8c10*/  IMAD.MOV.U32 R190, RZ, RZ, R181 ;  /* 0x000000ffffbe7224 */ /* 0x020fe200078e00b5 */
[----:B------:R-:W-:Y:S01]  /*8c20*/  USGXT.U32 UR6, UR5, 0xe ;  /* 0x0000000e0506789a */ /* 0x000fe20008000000 */
[----:B------:R-:W-:Y:S01]  /*8c30*/  UMOV UR7, 0x40000040 ;  /* 0x4000004000077882 */ /* 0x000fe20000000000 */
[----:B------:R-:W-:Y:S01]  /*8c40*/  WARPGROUP.ARRIVE ;  /* 0x00000000000079c5 */ /* 0x000fe20000000000 */
[----:B------:R-:W-:Y:S01]  /*8c50*/  UMOV UR5, 0x40000040 ;  /* 0x4000004000057882 */ /* 0x000fe20000000000 */
[----:B------:R-:W-:-:S02]  /*8c60*/  UIADD3 UR12, UP0, UR4, 0x2, URZ ;  /* 0x00000002040c7890 */ /* 0x000fc4000ff1e03f */
[----:B------:R-:W-:-:S03]  /*8c70*/  UIADD3 UR14, UP1, UR6, 0x2, URZ ;  /* 0x00000002060e7890 */ /* 0x000fc6000ff3e03f */
[----:B------:R-:W-:Y:S01]  /*8c80*/  HGMMA.64x128x8.F32.TF32 R88, gdesc[UR4], R88 ;  /* 0x05e00000045879f0 */ /* 0x000fe20008702858 */
[----:B------:R-:W-:Y:S01]  /*8c90*/  UMOV UR4, URZ ;  /* 0x0000003f00047c82 */ /* 0x000fe20008000000 */
[----:B------:R-:W-:Y:S01]  /*8ca0*/  UMOV UR5, URZ ;  /* 0x0000003f00057c82 */ /* 0x000fe20008000000 */
[----:B------:R-:W-:Y:S02]  /*8cb0*/  UIADD3.X UR13, UR4, 0x40000040, URZ, UP0, !UPT ;  /* 0x40000040040d7890 */ /* 0x000fe400087fe43f */
[----:B------:R-:W-:Y:S02]  /*8cc0*/  UIADD3.X UR15, UR5, 0x40000040, URZ, UP1, !UPT ;  /* 0x40000040050f7890 */ /* 0x000fe40008ffe43f */
[----:B------:R-:W-:Y:S02]  /*8cd0*/  UIADD3.64 UR40, UR12, 0x2, URZ ;  /* 0x000000020c287897 */ /* 0x000fe4000fffe03f */
[----:B------:R-:W-:Y:S02]  /*8ce0*/  UIADD3.64 UR42, UR14, 0x2, URZ ;  /* 0x000000020e2a7897 */ /* 0x000fe4000fffe03f */
[----:B------:R-:W-:-:S02]  /*8cf0*/  UIADD3.64 UR36, UR12, 0x4, URZ ;  /* 0x000000040c247897 */ /* 0x000fc4000fffe03f */
[----:B------:R-:W-:Y:S02]  /*8d00*/  UIADD3.64 UR38, UR14, 0x4, URZ ;  /* 0x000000040e267897 */ /* 0x000fe4000fffe03f */
[----:B------:R-:W-:Y:S02]  /*8d10*/  UIADD3.64 UR32, UR12, 0x7fe, URZ ;  /* 0x000007fe0c207897 */ /* 0x000fe4000fffe03f */
[----:B------:R-:W-:Y:S02]  /*8d20*/  UIADD3.64 UR34, UR14, 0x3fe, URZ ;  /* 0x000003fe0e227897 */ /* 0x000fe4000fffe03f */
[----:B------:R-:W-:Y:S02]  /*8d30*/  UIADD3.64 UR28, UR12, 0x800, URZ ;  /* 0x000008000c1c7897 */ /* 0x000fe4000fffe03f */
[----:B------:R-:W-:Y:S02]  /*8d40*/  UIADD3.64 UR30, UR14, 0x400, URZ ;  /* 0x000004000e1e7897 */ /* 0x000fe4000fffe03f */
[----:B------:R-:W-:-:S02]  /*8d50*/  UIADD3.64 UR24, UR12, 0x802, URZ ;  /* 0x000008020c187897 */ /* 0x000fc4000fffe03f */
[----:B------:R-:W-:Y:S02]  /*8d60*/  UIADD3.64 UR26, UR14, 0x402, URZ ;  /* 0x000004020e1a7897 */ /* 0x000fe4000fffe03f */
[----:B------:R-:W-:Y:S02]  /*8d70*/  UIADD3.64 UR20, UR12, 0x804, URZ ;  /* 0x000008040c147897 */ /* 0x000fe4000fffe03f */
[----:B------:R-:W-:Y:S02]  /*8d80*/  UIADD3.64 UR22, UR14, 0x404, URZ ;  /* 0x000004040e167897 */ /* 0x000fe4000fffe03f */
[----:B------:R-:W-:Y:S02]  /*8d90*/  UIADD3.64 UR4, UR12, 0x3fe, URZ ;  /* 0x000003fe0c047897 */ /* 0x000fe4000fffe03f */
[----:B------:R-:W-:-:S04]  /*8da0*/  UIADD3 UR10, UR10, 0x1, URZ ;  /* 0x000000010a0a7890 */ /* 0x000fc8000fffe03f */
[----:B------:R-:W-:-:S04]  /*8db0*/  UISETP.GT.AND UP0, UPT, UR10, 0x2, UPT ;  /* 0x000000020a00788c */ /* 0x000fc8000bf04270 */
[----:B------:R-:W-:Y:S01]  /*8dc0*/  USEL UR10, UR10, URZ, !UP0 ;  /* 0x0000003f0a0a7287 */ /* 0x000fe2000c000000 */
[----:B------:R-:W-:-:S12]  /*8dd0*/  HGMMA.64x128x8.F32.TF32 R88, gdesc[UR12], R88 ;  /* 0x05e000000c5879f0 */ /* 0x000fd80008702858 */
[----:B------:R-:W-:Y:S01]  /*8de0*/  HGMMA.64x128x8.F32.TF32 R88, gdesc[UR40], R88 ;  /* 0x05e00000285879f0 */ /* 0x000fe20008702858 */
[----:B------:R-:W-:-:S11]  /*8df0*/  UIADD3.64 UR40, UR12, 0x402, URZ ;  /* 0x000004020c287897 */ /* 0x000fd6000fffe03f */
        /* <DEDUP_REMOVED lines=8> */
[----:B------:R-:W-:-:S12]  /*8e80*/  HGMMA.64x128x8.F32.TF32 R88, gdesc[UR20], R88 ;  /* 0x05e00000145879f0 */ /* 0x000fd80008702858 */
[----:B------:R-:W-:Y:S01]  /*8e90*/  HGMMA.64x128x8.F32.TF32 R24, gdesc[UR4], R24 ;  /* 0x05e00000041879f0 */ /* 0x000fe20008702818 */
[----:B------:R-:W-:Y:S01]  /*8ea0*/  UIADD3.64 UR4, UR12, 0x400, URZ ;  /* 0x000004000c047897 */ /* 0x000fe2000fffe03f */
[----:B------:R-:W-:Y:S01]  /*8eb0*/  UMOV UR6, UR14 ;  /* 0x0000000e00067c82 */ /* 0x000fe20008000000 */
[----:B------:R-:W-:Y:S01]  /*8ec0*/  UMOV UR7, UR15 ;  /* 0x0000000f00077c82 */ /* 0x000fe20008000000 */
[----:B------:R-:W-:Y:S01]  /*8ed0*/  UIADD3.64 UR12, UR12, 0xc04, URZ ;  /* 0x00000c040c0c7897 */ /* 0x000fe2000fffe03f */
[----:B------:R-:W-:Y:S01]  /*8ee0*/  UMOV UR14, UR22 ;  /* 0x00000016000e7c82 */ /* 0x000fe20008000000 */
[----:B------:R-:W-:-:S06]  /*8ef0*/  UMOV UR15, UR23 ;  /* 0x00000017000f7c82 */ /* 0x000fcc0008000000 */
[----:B------:R-:W-:Y:S01]  /*8f00*/  HGMMA.64x128x8.F32.TF32 R24, gdesc[UR4], R24 ;  /* 0x05e00000041879f0 */ /* 0x000fe20008702818 */
[----:B------:R-:W-:-:S06]  /*8f10*/  ULEA UR4, UR10, UR8, 0x10 ;  /* 0x000000080a047291 */ /* 0x000fcc000f8e803f */
[----:B------:R-:W-:-:S05]  /*8f20*/  VIADD R222, R2, UR4 ;  /* 0x0000000402de7c36 */ /* 0x000fca0008000000 */
[----:B------:R-:W-:-:S12]  /*8f30*/  HGMMA.64x128x8.F32.TF32 R24, gdesc[UR40], R24 ;  /* 0x05e00000281879f0 */ /* 0x000fd80008702818 */
[----:B------:R-:W-:-:S12]  /*8f40*/  HGMMA.64x128x8.F32.TF32 R24, gdesc[UR36], R24 ;  /* 0x05e00000241879f0 */ /* 0x000fd80008702818 */
[----:B------:R-:W-:-:S12]  /*8f50*/  HGMMA.64x128x8.F32.TF32 R24, gdesc[UR32], R24 ;  /* 0x05e00000201879f0 */ /* 0x000fd80008702818 */
[----:B------:R-:W-:-:S12]  /*8f60*/  HGMMA.64x128x8.F32.TF32 R24, gdesc[UR28], R24 ;  /* 0x05e000001c1879f0 */ /* 0x000fd80008702818 */
[----:B------:R-:W-:-:S12]  /*8f70*/  HGMMA.64x128x8.F32.TF32 R24, gdesc[UR24], R24 ;  /* 0x05e00000181879f0 */ /* 0x000fd80008702818 */
[----:B------:R-:W-:Y:S03]  /*8f80*/  HGMMA.64x128x8.F32.TF32 R24, gdesc[UR12], R24, gsb0 ;  /* 0x05e000000c1879f0 */ /* 0x000fe60008002818 */
[----:B------:R-:W-:Y:S02]  /*8f90*/  WARPGROUP.DEPBAR.LE gsb0, 0x1 ;  /* 0x00008000000079c5 */ /* 0x000fe40000010100 */
[----:B------:R-:W-:Y:S06]  /*8fa0*/  BAR.SYNC.DEFER_BLOCKING 0x0 ;  /* 0x0000000000007b1d */ /* 0x000fec0000010000 */
[----:B------:R-:W-:Y:S01]  /*8fb0*/  @!PT LDS RZ, [RZ] ;  /* 0x00000000fffff984 */ /* 0x000fe20000000800 */
[----:B------:R-:W-:Y:S01]  /*8fc0*/  @!PT LDS RZ, [RZ] ;  /* 0x00000000fffff984 */ /* 0x000fe20000000800 */
[----:B------:R-:W-:Y:S01]  /*8fd0*/  @!PT LDS RZ, [RZ] ;  /* 0x00000000fffff984 */ /* 0x000fe20000000800 */
[----:B------:R1:W-:Y:S01]  /*8fe0*/  LDGSTS.E [R222], desc[UR16][R190.64], P1 ;  /* 0x00000000bede7fae */ /* 0x0003e20008921850 */
[----:B------:R-:W-:-:S03]  /*8ff0*/  ISETP.GT.AND P1, PT, R187, 0x1, PT ;  /* 0x00000001bb00780c */ /* 0x000fc60003f24270 */
[----:B------:R-:W2:Y:S01]  /*9000*/  LDL R191, [R1+0x98] ;  /* 0x0000980001bf7983 */ /* 0x000ea20000100800 */
[----:B-1----:R-:W-:-:S04]  /*9010*/  SEL R190, RZ, 0x4, !P1 ;  /* 0x00000004ffbe7807 */ /* 0x002fc80004800000 */
[----:B------:R-:W-:-:S04]  /*9020*/  SEL R190, R190, RZ, !P0 ;  /* 0x000000ffbebe7207 */ /* 0x000fc80004000000 */
[----:B------:R-:W-:Y:S02]  /*9030*/  ISETP.NE.U32.AND P1, PT, R190, RZ, PT ;  /* 0x000000ffbe00720c */ /* 0x000fe40003f25070 */
[----:B------:R-:W-:-:S05]  /*9040*/  IADD3 R190, P2, R206, R181, RZ ;  /* 0x000000b5cebe7210 */ /* 0x000fca0007f5e0ff */
[----:B--2---:R-:W-:-:S06]  /*9050*/  IMAD.X R191, R183, 0x1, R191, P2 ;  /* 0x00000001b7bf7824 */ /* 0x004fcc00010e06bf */
[----:B------:R1:W-:Y:S04]  /*9060*/  LDGSTS.E [R222+0x4], desc[UR16][R190.64], P1 ;  /* 0x00004000bede7fae */ /* 0x0003e80008921850 */
[----:B------:R-:W2:Y:S01]  /*9070*/  LDL R191, [R1+0x134] ;  /* 0x0001340001bf7983 */ /* 0x000ea20000100800 */
[----:B------:R-:W-:-:S04]  /*9080*/  ISETP.GT.AND P1, PT, R187, 0x2, PT ;  /* 0x00000002bb00780c */ /* 0x000fc80003f24270 */
[----:B-1----:R-:W-:-:S04]  /*9090*/  SEL R190, RZ, 0x4, !P1 ;  /* 0x00000004ffbe7807 */ /* 0x002fc80004800000 */
[----:B------:R-:W-:-:S04]  /*90a0*/  SEL R190, R190, RZ, !P0 ;  /* 0x000000ffbebe7207 */ /* 0x000fc80004000000 */
[----:B------:R-:W-:Y:S02]  /*90b0*/  ISETP.NE.U32.AND P1, PT, R190, RZ, PT ;  /* 0x000000ffbe00720c */ /* 0x000fe40003f25070 */
[----:B--2---:R-:W-:Y:S02]  /*90c0*/  LEA R190, P2, R191, R181, 0x2 ;  /* 0x000000b5bfbe7211 */ /* 0x004fe400078410ff */
[----:B------:R-:W2:Y:S03]  /*90d0*/  LDL R191, [R1+0x94] ;  /* 0x0000940001bf7983 */ /* 0x000ea60000100800 */
        /* <DEDUP_REMOVED lines=46> */
[----:B------:R1:W-:Y:S01]  /*93c0*/  LDGSTS.E [R222+0x800c], desc[UR16][R190.64], P1 ;  /* 0x0800c000bede7fae */ /* 0x0003e20008921850 */
[----:B------:R-:W-:-:S04]  /*93d0*/  ISETP.GT.AND P1, PT, R187, 0x4, PT ;  /* 0x00000004bb00780c */ /* 0x000fc80003f24270 */
[----:B-1----:R-:W-:-:S04]  /*93e0*/  SEL R190, RZ, 0x4, !P1 ;  /* 0x00000004ffbe7807 */ /* 0x002fc80004800000 */
[----:B------:R-:W-:Y:S02]  /*93f0*/  SEL R190, R190, RZ, !P0 ;  /* 0x000000ffbebe7207 */ /* 0x000fe40004000000 */
[----:B------:R-:W-:Y:S02]  /*9400*/  SHF.R.S32.HI R191, RZ, 0x1f, R206 ;  /* 0x0000001fffbf7819 */ /* 0x000fe400000114ce */
[----:B------:R-:W-:Y:S02]  /*9410*/  ISETP.NE.U32.AND P1, PT, R190, RZ, PT ;  /* 0x000000ffbe00720c */ /* 0x000fe40003f25070 */
[----:B------:R-:W-:Y:S02]  /*9420*/  LOP3.LUT R222, R2, 0x10, RZ, 0x3c, !PT ;  /* 0x0000001002de7812 */ /* 0x000fe400078e3cff */
[C---:B------:R-:W-:Y:S02]  /*9430*/  LEA R190, P2, R206.reuse, R181, 0x2 ;  /* 0x000000b5cebe7211 */ /* 0x040fe400078410ff */
[----:B------:R-:W-:Y:S01]  /*9440*/  SHF.L.U64.HI R191, R206, 0x2, R191 ;  /* 0x00000002cebf7819 */ /* 0x000fe200000102bf */
[----:B------:R-:W-:-:S04]  /*9450*/  VIADD R222, R222, UR4 ;  /* 0x00000004dede7c36 */ /* 0x000fc80008000000 */
[----:B------:R-:W-:-:S05]  /*9460*/  IMAD.X R191, R183, 0x1, R191, P2 ;  /* 0x00000001b7bf7824 */ /* 0x000fca00010e06bf */
[----:B------:R1:W-:Y:S04]  /*9470*/  LDGSTS.E [R222], desc[UR16][R190.64], P1 ;  /* 0x00000000bede7fae */ /* 0x0003e80008921850 */
        /* <DEDUP_REMOVED lines=32> */
[C---:B------:R-:W-:Y:S02]  /*9680*/  LEA R190, P2, R215.reuse, R181, 0x2 ;  /* 0x000000b5d7be7211 */ /* 0x040fe400078410ff */
[----:B------:R-:W-:-:S05]  /*9690*/  SHF.L.U64.HI R191, R215, 0x2, R191 ;  /* 0x00000002d7bf7819 */ /* 0x000fca00000102bf */
[----:B------:R-:W-:-:S05]  /*96a0*/  IMAD.X R191, R183, 0x1, R191, P2 ;  /* 0x00000001b7bf7824 */ /* 0x000fca00010e06bf */
        /* <DEDUP_REMOVED lines=34> */
[----:B------:R-:W2:Y:S01]  /*98d0*/  LDL R191, [R1+0x80] ;  /* 0x0000800001bf7983 */ /* 0x000ea20000100800 */
[----:B------:R-:W-:-:S05]  /*98e0*/  LOP3.LUT R222, R2, 0x20, RZ, 0x3c, !PT ;  /* 0x0000002002de7812 */ /* 0x000fca00078e3cff */
[----:B------:R-:W-:Y:S02]  /*98f0*/  VIADD R222, R222, UR4 ;  /* 0x00000004dede7c36 */ /* 0x000fe40008000000 */
[----:B--2---:R-:W-:-:S05]  /*9900*/  IMAD.X R191, R183, 0x1, R191, P2 ;  /* 0x00000001b7bf7824 */ /* 0x004fca00010e06bf */
        /* <DEDUP_REMOVED lines=61> */
[----:B------:R-:W2:Y:S03]  /*9ce0*/  LDL R191, [R1] ;  /* 0x0000000001bf7983 */ /* 0x000ea60000100800 */
        /* <DEDUP_REMOVED lines=42> */
[----:B------:R-:W-:-:S04]  /*9f90*/  SEL R190, R190, RZ, !P0 ;  /* 0x000000ffbebe7207 */ /* 0x000fc80004000000 */
[----:B------:R-:W-:Y:S02]  /*9fa0*/  ISETP.NE.U32.AND P1, PT, R190, RZ, PT ;  /* 0x000000ffbe00720c */ /* 0x000fe40003f25070 */
[----:B------:R-:W-:-:S05]  /*9fb0*/  LEA R190, P2, R213, R181, 0x2 ;  /* 0x000000b5d5be7211 */ /* 0x000fca00078410ff */
[----:B------:R-:W-:-:S06]  /*9fc0*/  IMAD.X R191, R183, 0x1, R252, P2 ;  /* 0x00000001b7bf7824 */ /* 0x000fcc00010e06fc */
[----:B------:R1:W-:Y:S04]  /*9fd0*/  LDGSTS.E [R222+0x8000], desc[UR16][R190.64], P1 ;  /* 0x08000000bede7fae */ /* 0x0003e80008921850 */
[----:B------:R-:W2:Y:S01]  /*9fe0*/  LDL R191, [R1+0xa8] ;  /* 0x0000a80001bf7983 */ /* 0x000ea20000100800 */
[----:B------:R-:W-:-:S04]  /*9ff0*/  ISETP.GT.AND P1, PT, R187, 0x2d, PT ;  /* 0x0000002dbb00780c */ /* 0x000fc80003f24270 */
[----:B-1----:R-:W-:-:S04]  /*a000*/  SEL R190, RZ, 0x4, !P1 ;  /* 0x00000004ffbe7807 */ /* 0x002fc80004800000 */
[----:B------:R-:W-:-:S04]  /*a010*/  SEL R190, R190, RZ, !P0 ;  /* 0x000000ffbebe7207 */ /* 0x000fc80004000000 */
[----:B------:R-:W-:Y:S02]  /*a020*/  ISETP.NE.U32.AND P1, PT, R190, RZ, PT ;  /* 0x000000ffbe00720c */ /* 0x000fe40003f25070 */
[----:B--2---:R-:W-:-:S05]  /*a030*/  LEA R190, P2, R191, R181, 0x2 ;  /* 0x000000b5bfbe7211 */ /* 0x004fca00078410ff */
        /* <DEDUP_REMOVED lines=70> */
[----:B------:R1:W-:Y:S01]  /*a4a0*/  LDGSTS.E [R222+0x8004], desc[UR16][R190.64], P1 ;  /* 0x08004000bede7fae */ /* 0x0003e20008921850 */
[----:B------:R-:W-:-:S04]  /*a4b0*/  ISETP.GT.AND P1, PT, R187, 0x32, PT ;  /* 0x00000032bb00780c */ /* 0x000fc80003f24270 */
[----:B-1----:R-:W-:-:S04]  /*a4c0*/  SEL R190, RZ, 0x4, !P1 ;  /* 0x00000004ffbe7807 */ /* 0x002fc80004800000 */
[----:B------:R-:W-:-:S04]  /*a4d0*/  SEL R190, R190, RZ, !P0 ;  /* 0x000000ffbebe7207 */ /* 0x000fc80004000000 */
[----:B------:R-:W-:Y:S02]  /*a4e0*/  ISETP.NE.U32.AND P1, PT, R190, RZ, PT ;  /* 0x000000ffbe00720c */ /* 0x000fe40003f25070 */
[----:B------:R-:W-:-:S05]  /*a4f0*/  LEA R190, P2, R231, R181, 0x2 ;  /* 0x000000b5e7be7211 */ /* 0x000fca00078410ff */
        /* <DEDUP_REMOVED lines=177> */
[----:B------:R-:W-:Y:S02]  /*b010*/  ULEA UR4, UR10, UR8, 0xf ;  /* 0x000000080a047291 */ /* 0x000fe4000f8e783f */
        /* <DEDUP_REMOVED lines=30> */
[----:B------:R-:W0:Y:S01]  /*b200*/  LDGDEPBAR ;  /* 0x00000000000079af */ /* 0x000e220000000000 */
[----:B-1----:R-:W1:Y:S01]  /*b210*/  S2R R191, SR_TID.X ;  /* 0x0000000000bf7919 */ /* 0x002e620000002100 */
[----:B------:R-:W-:Y:S01]  /*b220*/  VIADD R222, R207, UR4 ;  /* 0x00000004cfde7c36 */ /* 0x000fe20008000000 */
[----:B-1----:R-:W-:-:S04]  /*b230*/  LOP3.LUT R191, R191, 0x3f, RZ, 0xc0, !PT ;  /* 0x0000003fbfbf7812 */ /* 0x002fc800078ec0ff */
[----:B------:R-:W-:-:S04]  /*b240*/  ISETP.GE.AND P1, PT, R191, R187, PT ;  /* 0x000000bbbf00720c */ /* 0x000fc80003f26270 */
[----:B------:R-:W-:-:S04]  /*b250*/  SEL R190, RZ, 0x4, P1 ;  /* 0x00000004ffbe7807 */ /* 0x000fc80000800000 */
[----:B------:R-:W-:-:S04]  /*b260*/  SEL R190, R190, RZ, !P0 ;  /* 0x000000ffbebe7207 */ /* 0x000fc80004000000 */
[----:B------:R-:W-:Y:S02]  /*b270*/  ISETP.NE.U32.AND P0, PT, R190, RZ, PT ;  /* 0x000000ffbe00720c */ /* 0x000fe40003f05070 */
[----:B------:R-:W-:-:S05]  /*b280*/  IADD3 R190, P1, R3, R205, RZ ;  /* 0x000000cd03be7210 */ /* 0x000fca0007f3e0ff */
[----:B------:R-:W-:-:S06]  /*b290*/  IMAD.X R191, R204, 0x1, R5, P1 ;  /* 0x00000001ccbf7824 */ /* 0x000fcc00008e0605 */
[----:B------:R1:W-:Y:S02]  /*b2a0*/  LDGSTS.E [R222+0x30000], desc[UR16][R190.64], P0 ;  /* 0x30000000bede7fae */ /* 0x0003e40008121850 */
[----:B-1----:R-:W-:-:S05]  /*b2b0*/  IADD3 R190, P1, R3, R201, RZ ;  /* 0x000000c903be7210 */ /* 0x002fca0007f3e0ff */
[----:B------:R-:W-:-:S05]  /*b2c0*/  IMAD.X R191, R200, 0x1, R5, P1 ;  /* 0x00000001c8bf7824 */ /* 0x000fca00008e0605 */
        /* <DEDUP_REMOVED lines=43> */
[----:B-1----:R-:W-:Y:S02]  /*b580*/  LOP3.LUT R222, R207, 0x40, RZ, 0x3c, !PT ;  /* 0x00000040cfde7812 */ /* 0x002fe400078e3cff */
[----:B------:R-:W-:-:S03]  /*b590*/  IADD3 R190, P1, R3, R203, RZ ;  /* 0x000000cb03be7210 */ /* 0x000fc60007f3e0ff */
[----:B------:R-:W-:Y:S02]  /*b5a0*/  VIADD R222, R222, UR4 ;  /* 0x00000004dede7c36 */ /* 0x000fe40008000000 */
        /* <DEDUP_REMOVED lines=42> */
[----:B------:R-:W-:Y:S01]  /*b850*/  IMAD.X R191, R18, 0x1, R5, P1 ;  /* 0x0000000112bf7824 */ /* 0x000fe200008e0605 */
[----:B------:R-:W-:-:S04]  /*b860*/  IADD3 R10, P5, R10, R186, RZ ;  /* 0x000000ba0a0a7210 */ /* 0x000fc80007fbe0ff */
[----:B------:R1:W-:Y:S01]  /*b870*/  LDGSTS.E [R222+0x33a00], desc[UR16][R190.64], P0 ;  /* 0x33a00000bede7fae */ /* 0x0003e20008121850 */
[----:B------:R-:W-:Y:S01]  /*b880*/  IMAD.X R152, R152, 0x1, R185, P5 ;  /* 0x0000000198987824 */ /* 0x000fe200028e06b9 */
[----:B------:R-:W-:Y:S02]  /*b890*/  IADD3 R21, P5, R21, R186, RZ ;  /* 0x000000ba15157210 */ /* 0x000fe40007fbe0ff */
[----:B-1----:R-:W-:-:S05]  /*b8a0*/  IADD3 R190, P1, R3, R184, RZ ;  /* 0x000000b803be7210 */ /* 0x002fca0007f3e0ff */
[----:B------:R-:W-:Y:S01]  /*b8b0*/  IMAD.X R191, R14, 0x1, R5, P1 ;  /* 0x000000010ebf7824 */ /* 0x000fe200008e0605 */
[-C--:B------:R-:W-:Y:S01]  /*b8c0*/  IADD3 R6, P1, R6, R186.reuse, RZ ;  /* 0x000000ba06067210 */ /* 0x080fe20007f3e0ff */
[----:B------:R-:W-:Y:S01]  /*b8d0*/  IMAD.X R166, R166, 0x1, R185, P5 ;  /* 0x00000001a6a67824 */ /* 0x000fe200028e06b9 */
[-C--:B------:R-:W-:Y:S02]  /*b8e0*/  IADD3 R7, P2, R7, R186.reuse, RZ ;  /* 0x000000ba07077210 */ /* 0x080fe40007f5e0ff */
[----:B------:R1:W-:Y:S01]  /*b8f0*/  LDGSTS.E [R222+0x33e00], desc[UR16][R190.64], P0 ;  /* 0x33e00000bede7fae */ /* 0x0003e20008121850 */
[-C--:B------:R-:W-:Y:S02]  /*b900*/  IADD3 R184, P0, R184, R186.reuse, RZ ;  /* 0x000000bab8b87210 */ /* 0x080fe40007f1e0ff */
[-C--:B------:R-:W-:Y:S02]  /*b910*/  IADD3 R8, P3, R8, R186.reuse, RZ ;  /* 0x000000ba08087210 */ /* 0x080fe40007f7e0ff */
[----:B------:R-:W-:-:S02]  /*b920*/  IADD3 R9, P4, R9, R186, RZ ;  /* 0x000000ba09097210 */ /* 0x000fc40007f9e0ff */
[-C--:B------:R-:W-:Y:S01]  /*b930*/  IADD3 R163, P5, R163, R186.reuse, RZ ;  /* 0x000000baa3a37210 */ /* 0x080fe20007fbe0ff */
[--C-:B------:R-:W-:Y:S01]  /*b940*/  IMAD.X R14, R14, 0x1, R185.reuse, P0 ;  /* 0x000000010e0e7824 */ /* 0x100fe200000e06b9 */
        /* <DEDUP_REMOVED lines=11> */
[----:B------:R-:W-:Y:S01]  /*ba00*/  VIADD R188, R188, 0x1 ;  /* 0x00000001bcbc7836 */ /* 0x000fe20000000000 */
        /* <DEDUP_REMOVED lines=12> */
[----:B------:R-:W-:Y:S01]  /*bad0*/  IADD3 R161, P4, R161, R186, RZ ;  /* 0x000000baa1a17210 */ /* 0x000fe20007f9e0ff */
[--C-:B------:R-:W-:Y:S01]  /*bae0*/  IMAD.X R194, R194, 0x1, R185.reuse, P5 ;  /* 0x00000001c2c27824 */ /* 0x100fe200028e06b9 */
[----:B------:R-:W-:Y:S01]  /*baf0*/  ISETP.NE.U32.AND P5, PT, R208, R188, PT ;  /* 0x000000bcd000720c */ /* 0x000fe20003fa5070 */
        /* <DEDUP_REMOVED lines=22> */
[----:B------:R-:W-:Y:S01]  /*bc60*/  IMAD.X R192, R192, 0x1, R185, P4 ;  /* 0x00000001c0c07824 */ /* 0x000fe200020e06b9 */
[----:B------:R-:W-:Y:S01]  /*bc70*/  LEA R181, P4, R4, R181, 0x2 ;  /* 0x000000b504b57211 */ /* 0x000fe200078810ff */
[----:B------:R-:W0:Y:S01]  /*bc80*/  LDGDEPBAR ;  /* 0x00000000000079af */ /* 0x000e220000000000 */
[----:B------:R-:W-:-:S02]  /*bc90*/  VIADD R187, R187, 0xffffffc0 ;  /* 0xffffffc0bbbb7836 */ /* 0x000fc40000000000 */
[--C-:B------:R-:W-:Y:S02]  /*bca0*/  IMAD.X R196, R196, 0x1, R185.reuse, P6 ;  /* 0x00000001c4c47824 */ /* 0x100fe400030e06b9 */
[--C-:B------:R-:W-:Y:S02]  /*bcb0*/  IMAD.X R198, R198, 0x1, R185.reuse, P0 ;  /* 0x00000001c6c67824 */ /* 0x100fe400000e06b9 */
[--C-:B------:R-:W-:Y:S02]  /*bcc0*/  IMAD.X R200, R200, 0x1, R185.reuse, P1 ;  /* 0x00000001c8c87824 */ /* 0x100fe400008e06b9 */
[--C-:B------:R-:W-:Y:S02]  /*bcd0*/  IMAD.X R202, R202, 0x1, R185.reuse, P2 ;  /* 0x00000001caca7824 */ /* 0x100fe400010e06b9 */
[----:B------:R-:W-:Y:S02]  /*bce0*/  IMAD.X R204, R204, 0x1, R185, P3 ;  /* 0x00000001cccc7824 */ /* 0x000fe400018e06b9 */
[----:B------:R-:W-:Y:S01]  /*bcf0*/  IMAD.X R183, R183, 0x1, R233, P4 ;  /* 0x00000001b7b77824 */ /* 0x000fe200020e06e9 */
[----:B-1----:R-:W-:Y:S06]  /*bd00*/  @P5 BRA `(.L_x_1) ;  /* 0xffffffcc00705947 */ /* 0x002fec000383ffff */
.L_x_0:
[----:B------:R-:W2:Y:S01]  /*bd10*/  LDL.LU R208, [R1+0x138] ;  /* 0x0001380001d07983 */ /* 0x000ea20000300800 */
[----:B------:R-:W1:Y:S01]  /*bd20*/  S2R R191, SR_TID.X ;  /* 0x0000000000bf7919 */ /* 0x000e620000002100 */
[----:B------:R-:W-:Y:S02]  /*bd30*/  WARPGROUP.DEPBAR.LE gsb0, 0x0 ;  /* 0x00008000000079c5 */ /* 0x000fe40000010000 */
[----:B------:R-:W-:-:S04]  /*bd40*/  DEPBAR.LE SB0, 0x0 ;  /* 0x000080000000791a */ /* 0x000fc80000000000 */
[----:B------:R-:W3:Y:S01]  /*bd50*/  LDL.LU R222, [R1+0x13c] ;  /* 0x00013c0001de7983 */ /* 0x000ee20000300800 */
[----:B------:R-:W-:Y:S01]  /*bd60*/  ULDC UR5, c[0x0][0x22c] ;  /* 0x00008b0000057ab9 */ /* 0x000fe20000000800 */
[----:B------:R-:W-:Y:S01]  /*bd70*/  ULDC UR4, c[0x0][0x22c] ;  /* 0x00008b0000047ab9 */ /* 0x000fe20000000800 */
[----:B------:R-:W-:Y:S01]  /*bd80*/  ULDC.64 UR6, c[0x0][0x220] ;  /* 0x0000880000067ab9 */ /* 0x000fe20000000a00 */
[----:B------:R-:W2:Y:S01]  /*bd90*/  LDL.LU R190, [R1+0x140] ;  /* 0x0001400001be7983 */ /* 0x000ea20000300800 */
[----:B------:R-:W-:Y:S02]  /*bda0*/  IMAD.MOV.U32 R8, RZ, RZ, R88 ;  /* 0x000000ffff087224 */ /* 0x000fe400078e0058 */
[----:B------:R-:W-:Y:S02]  /*bdb0*/  IMAD.MOV.U32 R9, RZ, RZ, R90 ;  /* 0x000000ffff097224 */ /* 0x000fe400078e005a */
[----:B------:R-:W-:Y:S02]  /*bdc0*/  IMAD.MOV.U32 R10, RZ, RZ, R24 ;  /* 0x000000ffff0a7224 */ /* 0x000fe400078e0018 */
[----:B------:R-:W-:-:S02]  /*bdd0*/  IMAD.MOV.U32 R11, RZ, RZ, R26 ;  /* 0x000000ffff0b7224 */ /* 0x000fc400078e001a */
[----:B------:R-:W-:Y:S02]  /*bde0*/  IMAD.MOV.U32 R16, RZ, RZ, R89 ;  /* 0x000000ffff107224 */ /* 0x000fe400078e0059 */
[----:B------:R-:W-:Y:S02]  /*bdf0*/  IMAD.MOV.U32 R17, RZ, RZ, R91 ;  /* 0x000000ffff117224 */ /* 0x000fe400078e005b */
[----:B------:R-:W-:Y:S02]  /*be00*/  IMAD.MOV.U32 R18, RZ, RZ, R25 ;  /* 0x000000ffff127224 */ /* 0x000fe400078e0019 */
[----:B------:R-:W-:Y:S02]  /*be10*/  IMAD.MOV.U32 R19, RZ, RZ, R27 ;  /* 0x000000ffff137224 */ /* 0x000fe400078e001b */
[----:B------:R-:W-:Y:S02]  /*be20*/  IMAD.MOV.U32 R20, RZ, RZ, R92 ;  /* 0x000000ffff147224 */ /* 0x000fe400078e005c */
[----:B------:R-:W-:-:S02]  /*be30*/  IMAD.MOV.U32 R21, RZ, RZ, R94 ;  /* 0x000000ffff157224 */ /* 0x000fc400078e005e */
[C---:B-1----:R-:W-:Y:S02]  /*be40*/  IMAD.SHL.U32 R2, R191.reuse, 0x10, RZ ;  /* 0x00000010bf027824 */ /* 0x042fe400078e00ff */
[C---:B------:R-:W-:Y:S02]  /*be50*/  IMAD.SHL.U32 R4, R191.reuse, 0x80, RZ ;  /* 0x00000080bf047824 */ /* 0x040fe400078e00ff */
[----:B------:R-:W-:Y:S01]  /*be60*/  IMAD.SHL.U32 R3, R191, 0x8, RZ ;  /* 0x00000008bf037824 */ /* 0x000fe200078e00ff */
[----:B------:R-:W-:Y:S01]  /*be70*/  LOP3.LUT R2, R2, 0xf0, RZ, 0xc0, !PT ;  /* 0x000000f002027812 */ /* 0x000fe200078ec0ff */
[----:B------:R-:W-:Y:S01]  /*be80*/  IMAD.MOV.U32 R22, RZ, RZ, R28 ;  /* 0x000000ffff167224 */ /* 0x000fe200078e001c */
[----:B------:R-:W-:Y:S01]  /*be90*/  LOP3.LUT R5, R4, 0x800, RZ, 0xc0, !PT ;  /* 0x0000080004057812 */ /* 0x000fe200078ec0ff */
[C---:B-----5:R-:W-:Y:S01]  /*bea0*/  VIADD R4, R0.reuse, 0x1 ;  /* 0x0000000100047836 */ /* 0x060fe20000000000 */
[----:B------:R-:W-:Y:S01]  /*beb0*/  LOP3.LUT R3, R3, 0x700, RZ, 0xc0, !PT ;  /* 0x0000070003037812 */ /* 0x000fe200078ec0ff */
[----:B------:R-:W-:Y:S01]  /*bec0*/  IMAD.MOV.U32 R23, RZ, RZ, R30 ;  /* 0x000000ffff177224 */ /* 0x000fe200078e001e */
[----:B------:R-:W-:Y:S01]  /*bed0*/  IADD3 R2, R5, UR8, R2 ;  /* 0x0000000805027c10 */ /* 0x000fe2000fffe002 */
[----:B------:R-:W-:-:S02]  /*bee0*/  VIADD R5, R0, 0x3 ;  /* 0x0000000300057836 */ /* 0x000fc40000000000 */
[----:B------:R-:W-:Y:S02]  /*bef0*/  IMAD.MOV.U32 R24, RZ, RZ, R93 ;  /* 0x000000ffff187224 */ /* 0x000fe400078e005d */
[----:B------:R-:W-:Y:S01]  /*bf00*/  IMAD.IADD R2, R3, 0x1, R2 ;  /* 0x0000000103027824 */ /* 0x000fe200078e0202 */
[----:B------:R-:W-:Y:S01]  /*bf10*/  BAR.SYNC.DEFER_BLOCKING 0x0 ;  /* 0x0000000000007b1d */ /* 0x000fe20000010000 */
[----:B------:R-:W-:Y:S02]  /*bf20*/  VIADD R3, R0, 0x2 ;  /* 0x0000000200037836 */ /* 0x000fe40000000000 */
        /* <DEDUP_REMOVED lines=9> */
[----:B------:R-:W-:Y:S02]  /*bfc0*/  IMAD.MOV.U32 R90, RZ, RZ, R33 ;  /* 0x000000ffff5a7224 */ /* 0x000fe400078e0021 */
[----:B------:R-:W-:Y:S01]  /*bfd0*/  IMAD.MOV.U32 R91, RZ, RZ, R35 ;  /* 0x000000ffff5b7224 */ /* 0x000fe200078e0023 */
[----:B------:R-:W-:Y:S01]  /*bfe0*/  STSM.16.M88.4 [R2], R8 ;  /* 0x0000000802007844 */ /* 0x000fe20000000200 */
[----:B------:R-:W-:Y:S02]  /*bff0*/  IMAD.MOV.U32 R32, RZ, RZ, R100 ;  /* 0x000000ffff207224 */ /* 0x000fe400078e0064 */
[----:B------:R-:W-:Y:S02]  /*c000*/  IMAD.MOV.U32 R33, RZ, RZ, R102 ;  /* 0x000000ffff217224 */ /* 0x000fe400078e0066 */
[----:B------:R-:W-:Y:S02]  /*c010*/  IMAD.MOV.U32 R34, RZ, RZ, R36 ;  /* 0x000000ffff227224 */ /* 0x000fe400078e0024 */
[----:B------:R-:W-:Y:S01]  /*c020*/  IMAD.MOV.U32 R35, RZ, RZ, R38 ;  /* 0x000000ffff237224 */ /* 0x000fe200078e0026 */
[----:B------:R-:W-:Y:S01]  /*c030*/  BAR.SYNC.DEFER_BLOCKING 0x0 ;  /* 0x0000000000007b1d */ /* 0x000fe20000010000 */
        /* <DEDUP_REMOVED lines=17> */
[----:B------:R-:W-:Y:S01]  /*c150*/  IMAD.MOV.U32 R119, RZ, RZ, R63 ;  /* 0x000000ffff777224 */ /* 0x000fe200078e003f */
[----:B--2---:R-:W-:-:S04]  /*c160*/  ISETP.GE.AND P0, PT, R190, R208, PT ;  /* 0x000000d0be00720c */ /* 0x004fc80003f06270 */
[----:B------:R-:W-:Y:S01]  /*c170*/  ISETP.LT.AND P5, PT, R3, UR5, !P0 ;  /* 0x0000000503007c0c */ /* 0x000fe2000c7a1270 */
[----:B------:R-:W-:Y:S01]  /*c180*/  ULDC UR5, c[0x0][0x22c] ;  /* 0x00008b0000057ab9 */ /* 0x000fe20000000800 */
[----:B------:R-:W-:Y:S02]  /*c190*/  LOP3.LUT R3, R191, 0xff, RZ, 0xc0, !PT ;  /* 0x000000ffbf037812 */ /* 0x000fe400078ec0ff */
[----:B------:R-:W-:Y:S01]  /*c1a0*/  ISETP.LT.AND P1, PT, R4, UR4, !P0 ;  /* 0x0000000404007c0c */ /* 0x000fe2000c721270 */
[C---:B------:R-:W-:Y:S01]  /*c1b0*/  VIADD R4, R0.reuse, 0x4 ;  /* 0x0000000400047836 */ /* 0x040fe20000000000 */
[----:B------:R-:W-:Y:S01]  /*c1c0*/  LEA R3, R3, UR8, 0x4 ;  /* 0x0000000803037c11 */ /* 0x000fe2000f8e20ff */
[----:B------:R-:W-:Y:S01]  /*c1d0*/  ULDC UR4, c[0x0][0x22c] ;  /* 0x00008b0000047ab9 */ /* 0x000fe20000000800 */
[----:B---3--:R-:W-:Y:S02]  /*c1e0*/  ISETP.LT.AND P2, PT, R0, R222, !P0 ;  /* 0x000000de0000720c */ /* 0x008fe40004741270 */
[----:B------:R-:W-:Y:S01]  /*c1f0*/  ISETP.LT.AND P4, PT, R5, UR4, !P0 ;  /* 0x0000000405007c0c */ /* 0x000fe2000c781270 */
[----:B------:R-:W-:Y:S01]  /*c200*/  ULDC UR4, c[0x0][0x248] ;  /* 0x0000920000047ab9 */ /* 0x000fe20000000800 */
[----:B------:R-:W-:Y:S01]  /*c210*/  ISETP.LT.AND P3, PT, R4, UR5, !P0 ;  /* 0x0000000504007c0c */ /* 0x000fe2000c761270 */
[----:B------:R-:W-:Y:S01]  /*c220*/  ULDC UR5, c[0x0][0x244] ;  /* 0x0000910000057ab9 */ /* 0x000fe20000000800 */
[----:B------:R-:W1:Y:S01]  /*c230*/  LDS.128 R4, [R3] ;  /* 0x0000000003047984 */ /* 0x000e620000000c00 */
[----:B------:R-:W-:Y:S06]  /*c240*/  BAR.SYNC.DEFER_BLOCKING 0x0 ;  /* 0x0000000000007b1d */ /* 0x000fec0000010000 */
[----:B------:R-:W-:Y:S02]  /*c250*/  STSM.16.M88.4 [R2], R16 ;  /* 0x0000001002007844 */ /* 0x000fe40000000200 */
[----:B------:R-:W-:Y:S06]  /*c260*/  BAR.SYNC.DEFER_BLOCKING 0x0 ;  /* 0x0000000000007b1d */ /* 0x000fec0000010000 */
[----:B------:R-:W2:Y:S02]  /*c270*/  LDS.128 R12, [R3] ;  /* 0x00000000030c7984 */ /* 0x000ea40000000c00 */
[----:B------:R-:W-:Y:S06]  /*c280*/  BAR.SYNC.DEFER_BLOCKING 0x0 ;  /* 0x0000000000007b1d */ /* 0x000fec0000010000 */
[----:B------:R-:W-:Y:S02]  /*c290*/  STSM.16.M88.4 [R2], R20 ;  /* 0x0000001402007844 */ /* 0x000fe40000000200 */
[----:B------:R-:W-:Y:S06]  /*c2a0*/  BAR.SYNC.DEFER_BLOCKING 0x0 ;  /* 0x0000000000007b1d */ /* 0x000fec0000010000 */
[----:B------:R-:W3:Y:S02]  /*c2b0*/  LDS.128 R8, [R3] ;  /* 0x0000000003087984 */ /* 0x000ee40000000c00 */
[----:B------:R-:W-:Y:S06]  /*c2c0*/  BAR.SYNC.DEFER_BLOCKING 0x0 ;  /* 0x0000000000007b1d */ /* 0x000fec0000010000 */
[----:B------:R-:W-:Y:S02]  /*c2d0*/  STSM.16.M88.4 [R2], R24 ;  /* 0x0000001802007844 */ /* 0x000fe40000000200 */
[----:B------:R-:W-:Y:S06]  /*c2e0*/  BAR.SYNC.DEFER_BLOCKING 0x0 ;  /* 0x0000000000007b1d */ /* 0x000fec0000010000 */
[----:B------:R-:W4:Y:S02]  /*c2f0*/  LDS.128 R20, [R3] ;  /* 0x0000000003147984 */ /* 0x000f240000000c00 */
[----:B------:R-:W-:Y:S06]  /*c300*/  BAR.SYNC.DEFER_BLOCKING 0x0 ;  /* 0x0000000000007b1d */ /* 0x000fec0000010000 */
[----:B------:R-:W-:Y:S02]  /*c310*/  STSM.16.M88.4 [R2], R28 ;  /* 0x0000001c02007844 */ /* 0x000fe40000000200 */
[----:B------:R-:W-:Y:S06]  /*c320*/  BAR.SYNC.DEFER_BLOCKING 0x0 ;  /* 0x0000000000007b1d */ /* 0x000fec0000010000 */
[----:B------:R-:W4:Y:S02]  /*c330*/  LDS.128 R16, [R3] ;  /* 0x0000000003107984 */ /* 0x000f240000000c00 */
[----:B------:R-:W-:Y:S06]  /*c340*/  BAR.SYNC.DEFER_BLOCKING 0x0 ;  /* 0x0000000000007b1d */ /* 0x000fec0000010000 */
[----:B------:R1:W-:Y:S02]  /*c350*/  STSM.16.M88.4 [R2], R88 ;  /* 0x0000005802007844 */ /* 0x0003e40000000200 */
[----:B------:R-:W-:Y:S01]  /*c360*/  BAR.SYNC.DEFER_BLOCKING 0x0 ;  /* 0x0000000000007b1d */ /* 0x000fe20000010000 */
[----:B-1----:R-:W-:-:S02]  /*c370*/  IMAD.MOV.U32 R88, RZ, RZ, R104 ;  /* 0x000000ffff587224 */ /* 0x002fc400078e0068 */
[----:B------:R-:W-:Y:S02]  /*c380*/  IMAD.MOV.U32 R89, RZ, RZ, R106 ;  /* 0x000000ffff597224 */ /* 0x000fe400078e006a */
[----:B------:R-:W-:Y:S02]  /*c390*/  IMAD.MOV.U32 R90, RZ, RZ, R40 ;  /* 0x000000ffff5a7224 */ /* 0x000fe400078e0028 */
[----:B------:R-:W-:Y:S02]  /*c3a0*/  IMAD.MOV.U32 R91, RZ, RZ, R42 ;  /* 0x000000ffff5b7224 */ /* 0x000fe400078e002a */
[----:B------:R-:W-:Y:S02]  /*c3b0*/  IMAD.MOV.U32 R106, RZ, RZ, R49 ;  /* 0x000000ffff6a7224 */ /* 0x000fe400078e0031 */
[----:B------:R-:W-:Y:S01]  /*c3c0*/  IMAD.MOV.U32 R104, RZ, RZ, R113 ;  /* 0x000000ffff687224 */ /* 0x000fe200078e0071 */
[----:B------:R-:W1:Y:S01]  /*c3d0*/  LDS.128 R28, [R3] ;  /* 0x00000000031c7984 */ /* 0x000e620000000c00 */
[----:B------:R-:W-:-:S02]  /*c3e0*/  IMAD.MOV.U32 R113, RZ, RZ, R123 ;  /* 0x000000ffff717224 */ /* 0x000fc400078e007b */
[----:B------:R-:W-:Y:S01]  /*c3f0*/  IMAD.MOV.U32 R123, RZ, RZ, R67 ;  /* 0x000000ffff7b7224 */ /* 0x000fe200078e0043 */
[----:B------:R-:W-:Y:S06]  /*c400*/  BAR.SYNC.DEFER_BLOCKING 0x0 ;  /* 0x0000000000007b1d */ /* 0x000fec0000010000 */
[----:B------:R-:W-:Y:S02]  /*c410*/  STSM.16.M88.4 [R2], R32 ;  /* 0x0000002002007844 */ /* 0x000fe40000000200 */
[----:B------:R-:W-:Y:S06]  /*c420*/  BAR.SYNC.DEFER_BLOCKING 0x0 ;  /* 0x0000000000007b1d */ /* 0x000fec0000010000 */
[----:B------:R-:W1:Y:S02]  /*c430*/  LDS.128 R24, [R3] ;  /* 0x0000000003187984 */ /* 0x000e640000000c00 */
[----:B------:R-:W-:Y:S06]  /*c440*/  BAR.SYNC.DEFER_BLOCKING 0x0 ;  /* 0x0000000000007b1d */ /* 0x000fec0000010000 */
[----:B------:R2:W-:Y:S02]  /*c450*/  STSM.16.M88.4 [R2], R92 ;  /* 0x0000005c02007844 */ /* 0x0005e40000000200 */
[----:B------:R-:W-:Y:S01]  /*c460*/  BAR.SYNC.DEFER_BLOCKING 0x0 ;  /* 0x0000000000007b1d */ /* 0x000fe20000010000 */
[----:B--2---:R-:W-:-:S02]  /*c470*/  IMAD.MOV.U32 R94, RZ, RZ, R44 ;  /* 0x000000ffff5e7224 */ /* 0x004fc400078e002c */
[----:B------:R-:W-:Y:S02]  /*c480*/  IMAD.MOV.U32 R95, RZ, RZ, R46 ;  /* 0x000000ffff5f7224 */ /* 0x000fe400078e002e */
[----:B------:R-:W-:Y:S02]  /*c490*/  IMAD.MOV.U32 R92, RZ, RZ, R108 ;  /* 0x000000ffff5c7224 */ /* 0x000fe400078e006c */
[----:B------:R-:W-:Y:S02]  /*c4a0*/  IMAD.MOV.U32 R93, RZ, RZ, R110 ;  /* 0x000000ffff5d7224 */ /* 0x000fe400078e006e */
[----:B------:R-:W-:Y:S02]  /*c4b0*/  IMAD.MOV.U32 R110, RZ, RZ, R53 ;  /* 0x000000ffff6e7224 */ /* 0x000fe400078e0035 */
[----:B------:R-:W-:Y:S01]  /*c4c0*/  IMAD.MOV.U32 R108, RZ, RZ, R117 ;  /* 0x000000ffff6c7224 */ /* 0x000fe200078e0075 */
[----:B------:R-:W2:Y:S01]  /*c4d0*/  LDS.128 R36, [R3] ;  /* 0x0000000003247984 */ /* 0x000ea20000000c00 */
[----:B------:R-:W-:-:S02]  /*c4e0*/  IMAD.MOV.U32 R117, RZ, RZ, R127 ;  /* 0x000000ffff757224 */ /* 0x000fc400078e007f */
[----:B------:R-:W-:Y:S01]  /*c4f0*/  IMAD.MOV.U32 R127, RZ, RZ, R71 ;  /* 0x000000ffff7f7224 */ /* 0x000fe200078e0047 */
[----:B------:R-:W-:Y:S06]  /*c500*/  BAR.SYNC.DEFER_BLOCKING 0x0 ;  /* 0x0000000000007b1d */ /* 0x000fec0000010000 */
[----:B------:R-:W-:Y:S02]  /*c510*/  STSM.16.M88.4 [R2], R88 ;  /* 0x0000005802007844 */ /* 0x000fe40000000200 */
[----:B------:R-:W-:Y:S06]  /*c520*/  BAR.SYNC.DEFER_BLOCKING 0x0 ;  /* 0x0000000000007b1d */ /* 0x000fec0000010000 */
[----:B------:R-:W2:Y:S02]  /*c530*/  LDS.128 R32, [R3] ;  /* 0x0000000003207984 */ /* 0x000ea40000000c00 */
[----:B------:R-:W-:Y:S06]  /*c540*/  BAR.SYNC.DEFER_BLOCKING 0x0 ;  /* 0x0000000000007b1d */ /* 0x000fec0000010000 */
[----:B------:R3:W-:Y:S02]  /*c550*/  STSM.16.M88.4 [R2], R96 ;  /* 0x0000006002007844 */ /* 0x0007e40000000200 */
[----:B------:R-:W-:Y:S01]  /*c560*/  BAR.SYNC.DEFER_BLOCKING 0x0 ;  /* 0x0000000000007b1d */ /* 0x000fe20000010000 */
[----:B---3--:R-:W-:-:S02]  /*c570*/  IMAD.MOV.U32 R96, RZ, RZ, R112 ;  /* 0x000000ffff607224 */ /* 0x008fc400078e0070 */
[----:B------:R-:W-:Y:S02]  /*c580*/  IMAD.MOV.U32 R97, RZ, RZ, R114 ;  /* 0x000000ffff617224 */ /* 0x000fe400078e0072 */
[----:B------:R-:W-:Y:S02]  /*c590*/  IMAD.MOV.U32 R98, RZ, RZ, R48 ;  /* 0x000000ffff627224 */ /* 0x000fe400078e0030 */
[----:B------:R-:W-:Y:S02]  /*c5a0*/  IMAD.MOV.U32 R99, RZ, RZ, R50 ;  /* 0x000000ffff637224 */ /* 0x000fe400078e0032 */
[----:B------:R-:W-:Y:S02]  /*c5b0*/  IMAD.MOV.U32 R114, RZ, RZ, R57 ;  /* 0x000000ffff727224 */ /* 0x000fe400078e0039 */
[----:B------:R-:W-:Y:S01]  /*c5c0*/  IMAD.MOV.U32 R112, RZ, RZ, R121 ;  /* 0x000000ffff707224 */ /* 0x000fe200078e0079 */
[----:B------:R-:W3:Y:S01]  /*c5d0*/  LDS.128 R44, [R3] ;  /* 0x00000000032c7984 */ /* 0x000ee20000000c00 */
[----:B------:R-:W-:-:S02]  /*c5e0*/  IMAD.MOV.U32 R121, RZ, RZ, R131 ;  /* 0x000000ffff797224 */ /* 0x000fc400078e0083 */
[----:B------:R-:W-:Y:S01]  /*c5f0*/  IMAD.MOV.U32 R131, RZ, RZ, R75 ;  /* 0x000000ffff837224 */ /* 0x000fe200078e004b */
[----:B------:R-:W-:Y:S06]  /*c600*/  BAR.SYNC.DEFER_BLOCKING 0x0 ;  /* 0x0000000000007b1d */ /* 0x000fec0000010000 */
[----:B------:R-:W-:Y:S02]  /*c610*/  STSM.16.M88.4 [R2], R92 ;  /* 0x0000005c02007844 */ /* 0x000fe40000000200 */
[----:B------:R-:W-:Y:S06]  /*c620*/  BAR.SYNC.DEFER_BLOCKING 0x0 ;  /* 0x0000000000007b1d */ /* 0x000fec0000010000 */
[----:B------:R-:W3:Y:S02]  /*c630*/  LDS.128 R40, [R3] ;  /* 0x0000000003287984 */ /* 0x000ee40000000c00 */
[----:B------:R-:W-:Y:S06]  /*c640*/  BAR.SYNC.DEFER_BLOCKING 0x0 ;  /* 0x0000000000007b1d */ /* 0x000fec0000010000 */
[----:B------:R4:W-:Y:S02]  /*c650*/  STSM.16.M88.4 [R2], R100 ;  /* 0x0000006402007844 */ /* 0x0009e40000000200 */
[----:B------:R-:W-:Y:S01]  /*c660*/  BAR.SYNC.DEFER_BLOCKING 0x0 ;  /* 0x0000000000007b1d */ /* 0x000fe20000010000 */
[----:B----4-:R-:W-:-:S02]  /*c670*/  IMAD.MOV.U32 R100, RZ, RZ, R116 ;  /* 0x000000ffff647224 */ /* 0x010fc400078e0074 */
[----:B------:R-:W-:Y:S02]  /*c680*/  IMAD.MOV.U32 R101, RZ, RZ, R118 ;  /* 0x000000ffff657224 */ /* 0x000fe400078e0076 */
[----:B------:R-:W-:Y:S02]  /*c690*/  IMAD.MOV.U32 R102, RZ, RZ, R52 ;  /* 0x000000ffff667224 */ /* 0x000fe400078e0034 */
[----:B------:R-:W-:Y:S02]  /*c6a0*/  IMAD.MOV.U32 R103, RZ, RZ, R54 ;  /* 0x000000ffff677224 */ /* 0x000fe400078e0036 */
[----:B------:R-:W-:Y:S02]  /*c6b0*/  IMAD.MOV.U32 R118, RZ, RZ, R61 ;  /* 0x000000ffff767224 */ /* 0x000fe400078e003d */
[----:B------:R-:W-:Y:S01]  /*c6c0*/  IMAD.MOV.U32 R116, RZ, RZ, R125 ;  /* 0x000000ffff747224 */ /* 0x000fe200078e007d */
[----:B------:R-:W4:Y:S01]  /*c6d0*/  LDS.128 R88, [R3] ;  /* 0x0000000003587984 */ /* 0x000f220000000c00 */
[----:B------:R-:W-:-:S02]  /*c6e0*/  IMAD.MOV.U32 R125, RZ, RZ, R135 ;  /* 0x000000ffff7d7224 */ /* 0x000fc400078e0087 */
[----:B------:R-:W-:Y:S01]  /*c6f0*/  IMAD.MOV.U32 R135, RZ, RZ, R79 ;  /* 0x000000ffff877224 */ /* 0x000fe200078e004f */
        /* <DEDUP_REMOVED lines=101> */
[----:B---3--:R-:W-:-:S05]  /*cd50*/  IMAD R129, R190, UR5, RZ ;  /* 0x00000005be817c24 */ /* 0x008fca000f8e02ff */
[----:B------:R-:W-:Y:S01]  /*cd60*/  ULDC UR5, c[0x0][0x22c] ;  /* 0x00008b0000057ab9 */ /* 0x000fe20000000800 */
[----:B------:R-:W-:Y:S01]  /*cd70*/  IMAD R131, R0, UR4, RZ ;  /* 0x0000000400837c24 */ /* 0x000fe2000f8e02ff */
[----:B------:R-:W-:-:S04]  /*cd80*/  LEA R128, P6, R129, UR6, 0x2 ;  /* 0x0000000681807c11 */ /* 0x000fc8000f8c10ff */
[----:B------:R-:W-:Y:S02]  /*cd90*/  LEA.HI.X.SX32 R129, R129, UR7, 0x2, P6 ;  /* 0x0000000781817c11 */ /* 0x000fe4000b0f16ff */
[C---:B------:R-:W-:Y:S01]  /*cda0*/  LEA R130, P6, R131.reuse, R128, 0x2 ;  /* 0x0000008083827211 */ /* 0x040fe200078c10ff */
[----:B------:R-:W3:Y:S01]  /*cdb0*/  LDS.128 R116, [R3] ;  /* 0x0000000003747984 */ /* 0x000ee20000000c00 */
[----:B------:R-:W-:Y:S06]  /*cdc0*/  BAR.SYNC.DEFER_BLOCKING 0x0 ;  /* 0x0000000000007b1d */ /* 0x000fec0000010000 */
[----:B------:R-:W-:Y:S02]  /*cdd0*/  STSM.16.M88.4 [R2], R124 ;  /* 0x0000007c02007844 */ /* 0x000fe40000000200 */
[----:B------:R-:W-:Y:S06]  /*cde0*/  BAR.SYNC.DEFER_BLOCKING 0x0 ;  /* 0x0000000000007b1d */ /* 0x000fec0000010000 */
[----:B------:R-:W3:Y:S02]  /*cdf0*/  LDS.128 R76, [R3] ;  /* 0x00000000034c7984 */ /* 0x000ee40000000c00 */
[----:B------:R-:W-:Y:S06]  /*ce00*/  BAR.SYNC.DEFER_BLOCKING 0x0 ;  /* 0x0000000000007b1d */ /* 0x000fec0000010000 */
[----:B------:R4:W-:Y:S02]  /*ce10*/  STSM.16.M88.4 [R2], R132 ;  /* 0x0000008402007844 */ /* 0x0009e40000000200 */
[----:B------:R-:W-:Y:S01]  /*ce20*/  BAR.SYNC.DEFER_BLOCKING 0x0 ;  /* 0x0000000000007b1d */ /* 0x000fe20000010000 */
[C---:B----4-:R-:W-:Y:S01]  /*ce30*/  VIADD R134, R131.reuse, UR4 ;  /* 0x0000000483867c36 */ /* 0x050fe20008000000 */
[----:B------:R-:W-:Y:S01]  /*ce40*/  LEA.HI.X.SX32 R131, R131, R129, 0x2, P6 ;  /* 0x0000008183837211 */ /* 0x000fe200030f16ff */
[----:B------:R-:W-:-:S02]  /*ce50*/  VIADD R133, R0, 0x5 ;  /* 0x0000000500857836 */ /* 0x000fc40000000000 */
[----:B------:R-:W-:Y:S01]  /*ce60*/  VIADD R135, R0, 0x6 ;  /* 0x0000000600877836 */ /* 0x000fe20000000000 */
[C---:B------:R-:W-:Y:S01]  /*ce70*/  LEA R132, P6, R134.reuse, R128, 0x2 ;  /* 0x0000008086847211 */ /* 0x040fe200078c10ff */
[----:B------:R-:W4:Y:S01]  /*ce80*/  LDS.128 R120, [R3] ;  /* 0x0000000003787984 */ /* 0x000f220000000c00 */
[----:B------:R-:W-:Y:S06]  /*ce90*/  BAR.SYNC.DEFER_BLOCKING 0x0 ;  /* 0x0000000000007b1d */ /* 0x000fec0000010000 */
[----:B------:R1:W-:Y:S02]  /*cea0*/  STSM.16.M88.4 [R2], R136 ;  /* 0x0000008802007844 */ /* 0x0003e40000000200 */
[----:B------:R-:W-:Y:S01]  /*ceb0*/  BAR.SYNC.DEFER_BLOCKING 0x0 ;  /* 0x0000000000007b1d */ /* 0x000fe20000010000 */
[----:B-1----:R-:W-:-:S04]  /*cec0*/  VIADD R136, R134, UR4 ;  /* 0x0000000486887c36 */ /* 0x002fc80008000000 */
[----:B------:R-:W-:Y:S01]  /*ced0*/  VIADD R137, R136, UR4 ;  /* 0x0000000488897c36 */ /* 0x000fe20008000000 */
[----:B------:R-:W1:Y:S02]  /*cee0*/  LDS.128 R80, [R3] ;  /* 0x0000000003507984 */ /* 0x000e640000000c00 */
[----:B------:R-:W-:Y:S06]  /*cef0*/  BAR.SYNC.DEFER_BLOCKING 0x0 ;  /* 0x0000000000007b1d */ /* 0x000fec0000010000 */
[----:B------:R2:W-:Y:S02]  /*cf00*/  STSM.16.M88.4 [R2], R140 ;  /* 0x0000008c02007844 */ /* 0x0005e40000000200 */
[----:B------:R-:W-:Y:S01]  /*cf10*/  BAR.SYNC.DEFER_BLOCKING 0x0 ;  /* 0x0000000000007b1d */ /* 0x000fe20000010000 */
[----:B--2---:R-:W-:-:S02]  /*cf20*/  IMAD.MOV.U32 R142, RZ, RZ, R85 ;  /* 0x000000ffff8e7224 */ /* 0x004fc400078e0055 */
[----:B------:R-:W-:Y:S02]  /*cf30*/  IMAD.MOV.U32 R143, RZ, RZ, R87 ;  /* 0x000000ffff8f7224 */ /* 0x000fe400078e0057 */
[----:B------:R-:W-:Y:S02]  /*cf40*/  IMAD.MOV.U32 R140, RZ, RZ, R149 ;  /* 0x000000ffff8c7224 */ /* 0x000fe400078e0095 */
[----:B------:R-:W-:Y:S01]  /*cf50*/  IMAD.MOV.U32 R141, RZ, RZ, R151 ;  /* 0x000000ffff8d7224 */ /* 0x000fe200078e0097 */
[----:B------:R-:W2:Y:S01]  /*cf60*/  LDS.128 R124, [R3] ;  /* 0x00000000037c7984 */ /* 0x000ea20000000c00 */
[----:B------:R-:W-:Y:S06]  /*cf70*/  BAR.SYNC.DEFER_BLOCKING 0x0 ;  /* 0x0000000000007b1d */ /* 0x000fec0000010000 */
[----:B------:R-:W-:Y:S02]  /*cf80*/  STSM.16.M88.4 [R2], R144 ;  /* 0x0000009002007844 */ /* 0x000fe40000000200 */
[----:B------:R-:W-:Y:S06]  /*cf90*/  BAR.SYNC.DEFER_BLOCKING 0x0 ;  /* 0x0000000000007b1d */ /* 0x000fec0000010000 */
[----:B------:R-:W2:Y:S02]  /*cfa0*/  LDS.128 R84, [R3] ;  /* 0x0000000003547984 */ /* 0x000ea40000000c00 */
[----:B------:R-:W-:Y:S06]  /*cfb0*/  BAR.SYNC.DEFER_BLOCKING 0x0 ;  /* 0x0000000000007b1d */ /* 0x000fec0000010000 */
[----:B------:R3:W-:Y:S02]  /*cfc0*/  STSM.16.M88.4 [R2], R140 ;  /* 0x0000008c02007844 */ /* 0x0007e40000000200 */
[----:B------:R-:W-:Y:S01]  /*cfd0*/  BAR.SYNC.DEFER_BLOCKING 0x0 ;  /* 0x0000000000007b1d */ /* 0x000fe20000010000 */
[----:B---3--:R-:W-:-:S05]  /*cfe0*/  VIADD R2, R0, 0x7 ;  /* 0x0000000700027836 */ /* 0x008fca0000000000 */
[----:B------:R3:W-:Y:S01]  /*cff0*/  @P2 STG.E desc[UR16][R130.64], R4 ;  /* 0x0000000482002986 */ /* 0x0007e2000c101910 */
[----:B------:R-:W-:Y:S01]  /*d000*/  ISETP.LT.AND P2, PT, R133, UR5, !P0 ;  /* 0x0000000585007c0c */ /* 0x000fe2000c741270 */
[----:B------:R-:W-:Y:S01]  /*d010*/  ULDC UR5, c[0x0][0x22c] ;  /* 0x00008b0000057ab9 */ /* 0x000fe20000000800 */
[----:B------:R-:W-:Y:S02]  /*d020*/  LEA.HI.X.SX32 R133, R134, R129, 0x2, P6 ;  /* 0x0000008186857211 */ /* 0x000fe400030f16ff */
[----:B------:R-:W-:-:S03]  /*d030*/  LEA R134, P6, R136, R128, 0x2 ;  /* 0x0000008088867211 */ /* 0x000fc600078c10ff */
[----:B------:R4:W-:Y:S01]  /*d040*/  @P1 STG.E desc[UR16][R132.64], R12 ;  /* 0x0000000c84001986 */ /* 0x0009e2000c101910 */
[----:B------:R-:W-:Y:S01]  /*d050*/  ISETP.LT.AND P1, PT, R135, UR5, !P0 ;  /* 0x0000000587007c0c */ /* 0x000fe2000c721270 */
[----:B------:R-:W-:Y:S01]  /*d060*/  ULDC UR5, c[0x0][0x22c] ;  /* 0x00008b0000057ab9 */ /* 0x000fe20000000800 */
[----:B------:R-:W-:Y:S01]  /*d070*/  LEA.HI.X.SX32 R135, R136, R129, 0x2, P6 ;  /* 0x0000008188877211 */ /* 0x000fe200030f16ff */
[C---:B---3--:R-:W-:Y:S01]  /*d080*/  VIADD R4, R137.reuse, UR4 ;  /* 0x0000000489047c36 */ /* 0x048fe20008000000 */
[----:B------:R-:W-:-:S03]  /*d090*/  LEA R130, P6, R137, R128, 0x2 ;  /* 0x0000008089827211 */ /* 0x000fc600078c10ff */
[----:B------:R-:W-:Y:S01]  /*d0a0*/  @P5 STG.E desc[UR16][R134.64], R5 ;  /* 0x0000000586005986 */ /* 0x000fe2000c101910 */
[-C--:B------:R-:W-:Y:S02]  /*d0b0*/  LEA.HI.X.SX32 R131, R137, R129.reuse, 0x2, P6 ;  /* 0x0000008189837211 */ /* 0x080fe400030f16ff */
[CC--:B------:R-:W-:Y:S01]  /*d0c0*/  LEA R136, P6, R4.reuse, R128.reuse, 0x2 ;  /* 0x0000008004887211 */ /* 0x0c0fe200078c10ff */
[----:B----4-:R-:W-:Y:S01]  /*d0d0*/  VIADD R12, R4, UR4 ;  /* 0x00000004040c7c36 */ /* 0x010fe20008000000 */
[----:B------:R-:W-:Y:S01]  /*d0e0*/  ISETP.LT.AND P5, PT, R2, UR5, !P0 ;  /* 0x0000000502007c0c */ /* 0x000fe2000c7a1270 */
[----:B------:R-:W-:Y:S01]  /*d0f0*/  VIADD R2, R0, 0x8 ;  /* 0x0000000800027836 */ /* 0x000fe20000000000 */
[-C--:B------:R-:W-:Y:S01]  /*d100*/  LEA.HI.X.SX32 R137, R4, R129.reuse, 0x2, P6 ;  /* 0x0000008104897211 */ /* 0x080fe200030f16ff */
[----:B------:R-:W-:Y:S01]  /*d110*/  ULDC UR5, c[0x0][0x22c] ;  /* 0x00008b0000057ab9 */ /* 0x000fe20000000800 */
[-C--:B------:R-:W-:Y:S01]  /*d120*/  LEA R132, P6, R12, R128.reuse, 0x2 ;  /* 0x000000800c847211 */ /* 0x080fe200078c10ff */
[----:B------:R3:W-:Y:S01]  /*d130*/  @P4 STG.E desc[UR16][R130.64], R13 ;  /* 0x0000000d82004986 */ /* 0x0007e2000c101910 */
[----:B------:R-:W-:Y:S01]  /*d140*/  ISETP.LT.AND P4, PT, R2, UR5, !P0 ;  /* 0x0000000502007c0c */ /* 0x000fe2000c781270 */
[----:B------:R-:W-:Y:S01]  /*d150*/  VIADD R2, R0, 0x9 ;  /* 0x0000000900027836 */ /* 0x000fe20000000000 */
[C---:B------:R-:W-:Y:S01]  /*d160*/  LEA.HI.X.SX32 R133, R12.reuse, R129, 0x2, P6 ;  /* 0x000000810c857211 */ /* 0x040fe200030f16ff */
[----:B------:R-:W-:Y:S01]  /*d170*/  VIADD R12, R12, UR4 ;  /* 0x000000040c0c7c36 */ /* 0x000fe20008000000 */
[----:B------:R-:W-:Y:S01]  /*d180*/  ULDC UR5, c[0x0][0x22c] ;  /* 0x00008b0000057ab9 */ /* 0x000fe20000000800 */
[----:B------:R4:W-:Y:S01]  /*d190*/  @P3 STG.E desc[UR16][R136.64], R6 ;  /* 0x0000000688003986 */ /* 0x0009e2000c101910 */
[----:B------:R-:W-:Y:S01]  /*d1a0*/  ISETP.LT.AND P3, PT, R2, UR5, !P0 ;  /* 0x0000000502007c0c */ /* 0x000fe2000c761270 */
[----:B------:R-:W-:Y:S01]  /*d1b0*/  VIADD R2, R0, 0xa ;  /* 0x0000000a00027836 */ /* 0x000fe20000000000 */
[----:B------:R-:W-:Y:S01]  /*d1c0*/  ULDC UR5, c[0x0][0x22c] ;  /* 0x00008b0000057ab9 */ /* 0x000fe20000000800 */
[----:B------:R1:W-:Y:S01]  /*d1d0*/  @P2 STG.E desc[UR16][R132.64], R14 ;  /* 0x0000000e84002986 */ /* 0x0003e2000c101910 */
[C---:B------:R-:W-:Y:S01]  /*d1e0*/  LEA R4, P2, R12.reuse, R128, 0x2 ;  /* 0x000000800c047211 */ /* 0x040fe200078410ff */
[----:B---3--:R-:W-:-:S03]  /*d1f0*/  VIADD R13, R12, UR4 ;  /* 0x000000040c0d7c36 */ /* 0x008fc60008000000 */
[-C--:B------:R-:W-:Y:S02]  /*d200*/  LEA.HI.X.SX32 R5, R12, R129.reuse, 0x2, P2 ;  /* 0x000000810c057211 */ /* 0x080fe400010f16ff */
[----:B------:R-:W-:Y:S01]  /*d210*/  ISETP.LT.AND P2, PT, R2, UR5, !P0 ;  /* 0x0000000502007c0c */ /* 0x000fe2000c741270 */
[----:B------:R-:W-:Y:S01]  /*d220*/  VIADD R2, R0, 0xb ;  /* 0x0000000b00027836 */ /* 0x000fe20000000000 */
[CC--:B------:R-:W-:Y:S01]  /*d230*/  LEA R12, P6, R13.reuse, R128.reuse, 0x2 ;  /* 0x000000800d0c7211 */ /* 0x0c0fe200078c10ff */
[C---:B----4-:R-:W-:Y:S01]  /*d240*/  VIADD R6, R13.reuse, UR4 ;  /* 0x000000040d067c36 */ /* 0x050fe20008000000 */
[----:B------:R-:W-:Y:S01]  /*d250*/  ULDC UR5, c[0x0][0x22c] ;  /* 0x00008b0000057ab9 */ /* 0x000fe20000000800 */
[----:B------:R3:W-:Y:S01]  /*d260*/  @P1 STG.E desc[UR16][R4.64], R7 ;  /* 0x0000000704001986 */ /* 0x0007e2000c101910 */
[-C--:B------:R-:W-:Y:S01]  /*d270*/  LEA.HI.X.SX32 R13, R13, R129.reuse, 0x2, P6 ;  /* 0x000000810d0d7211 */ /* 0x080fe200030f16ff */
[----:B-1----:R-:W-:Y:S01]  /*d280*/  VIADD R14, R6, UR4 ;  /* 0x00000004060e7c36 */ /* 0x002fe20008000000 */
[----:B------:R-:W-:Y:S01]  /*d290*/  ISETP.LT.AND P1, PT, R2, UR5, !P0 ;  /* 0x0000000502007c0c */ /* 0x000fe2000c721270 */
[----:B------:R-:W-:Y:S01]  /*d2a0*/  VIADD R2, R0, 0xc ;  /* 0x0000000c00027836 */ /* 0x000fe20000000000 */
[C---:B------:R-:W-:Y:S01]  /*d2b0*/  LEA R130, P6, R6.reuse, R128, 0x2 ;  /* 0x0000008006827211 */ /* 0x040fe200078c10ff */
[----:B------:R-:W-:Y:S01]  /*d2c0*/  ULDC UR5, c[0x0][0x22c] ;  /* 0x00008b0000057ab9 */ /* 0x000fe20000000800 */
[----:B------:R1:W-:Y:S02]  /*d2d0*/  @P5 STG.E desc[UR16][R12.64], R15 ;  /* 0x0000000f0c005986 */ /* 0x0003e4000c101910 */
[----:B------:R-:W-:-:S02]  /*d2e0*/  LEA.HI.X.SX32 R131, R6, R129, 0x2, P6 ;  /* 0x0000008106837211 */ /* 0x000fc400030f16ff */
[----:B------:R-:W-:Y:S01]  /*d2f0*/  ISETP.LT.AND P5, PT, R2, UR5, !P0 ;  /* 0x0000000502007c0c */ /* 0x000fe2000c7a1270 */
[C---:B---3--:R-:W-:Y:S01]  /*d300*/  VIADD R7, R14.reuse, UR4 ;  /* 0x000000040e077c36 */ /* 0x048fe20008000000 */
[-C--:B------:R-:W-:Y:S01]  /*d310*/  LEA R4, P6, R14, R128.reuse, 0x2 ;  /* 0x000000800e047211 */ /* 0x080fe200078c10ff */
[----:B------:R-:W-:Y:S01]  /*d320*/  VIADD R2, R0, 0xd ;  /* 0x0000000d00027836 */ /* 0x000fe20000000000 */
[----:B------:R-:W-:Y:S01]  /*d330*/  ULDC UR5, c[0x0][0x22c] ;  /* 0x00008b0000057ab9 */ /* 0x000fe20000000800 */
[----:B------:R3:W-:Y:S01]  /*d340*/  @P4 STG.E desc[UR16][R130.64], R8 ;  /* 0x0000000882004986 */ /* 0x0007e2000c101910 */
[-C--:B------:R-:W-:Y:S01]  /*d350*/  LEA.HI.X.SX32 R5, R14, R129.reuse, 0x2, P6 ;  /* 0x000000810e057211 */ /* 0x080fe200030f16ff */
[C---:B------:R-:W-:Y:S01]  /*d360*/  VIADD R14, R7.reuse, UR4 ;  /* 0x00000004070e7c36 */ /* 0x040fe20008000000 */
[CC--:B------:R-:W-:Y:S02]  /*d370*/  LEA R6, P6, R7.reuse, R128.reuse, 0x2 ;  /* 0x0000008007067211 */ /* 0x0c0fe400078c10ff */
[----:B------:R-:W-:Y:S01]  /*d380*/  ISETP.LT.AND P4, PT, R2, UR5, !P0 ;  /* 0x0000000502007c0c */ /* 0x000fe2000c781270 */
[----:B------:R-:W-:Y:S01]  /*d390*/  VIADD R2, R0, 0xe ;  /* 0x0000000e00027836 */ /* 0x000fe20000000000 */
[-C--:B------:R-:W-:Y:S01]  /*d3a0*/  LEA.HI.X.SX32 R7, R7, R129.reuse, 0x2, P6 ;  /* 0x0000008107077211 */ /* 0x080fe200030f16ff */
[----:B------:R-:W-:Y:S01]  /*d3b0*/  ULDC UR5, c[0x0][0x22c] ;  /* 0x00008b0000057ab9 */ /* 0x000fe20000000800 */
[-C--:B-1----:R-:W-:Y:S01]  /*d3c0*/  LEA R12, P6, R14, R128.reuse, 0x2 ;  /* 0x000000800e0c7211 */ /* 0x082fe200078c10ff */
        /* <DEDUP_REMOVED lines=11> */
[C---:B---3--:R-:W-:Y:S01]  /*d480*/  VIADD R8, R14.reuse, UR4 ;  /* 0x000000040e087c36 */ /* 0x048fe20008000000 */
[----:B-1----:R-:W-:-:S04]  /*d490*/  LEA R4, P1, R14, R128, 0x2 ;  /* 0x000000800e047211 */ /* 0x002fc800078210ff */
[-C--:B------:R-:W-:Y:S02]  /*d4a0*/  LEA.HI.X.SX32 R5, R14, R129.reuse, 0x2, P1 ;  /* 0x000000810e057211 */ /* 0x080fe400008f16ff */
[----:B------:R-:W-:Y:S01]  /*d4b0*/  ISETP.LT.AND P1, PT, R2, UR5, !P0 ;  /* 0x0000000502007c0c */ /* 0x000fe2000c721270 */
[----:B------:R-:W-:Y:S01]  /*d4c0*/  VIADD R2, R0, 0x11 ;  /* 0x0000001100027836 */ /* 0x000fe20000000000 */
[CC--:B----4-:R-:W-:Y:S01]  /*d4d0*/  LEA R6, P6, R8.reuse, R128.reuse, 0x2 ;  /* 0x0000008008067211 */ /* 0x0d0fe200078c10ff */
[C---:B------:R-:W-:Y:S01]  /*d4e0*/  VIADD R9, R8.reuse, UR4 ;  /* 0x0000000408097c36 */ /* 0x040fe20008000000 */
[----:B------:R-:W-:Y:S01]  /*d4f0*/  ULDC UR5, c[0x0][0x22c] ;  /* 0x00008b0000057ab9 */ /* 0x000fe20000000800 */
[----:B------:R1:W-:Y:S01]  /*d500*/  @P5 STG.E desc[UR16][R4.64], R10 ;  /* 0x0000000a04005986 */ /* 0x0003e2000c101910 */
[-C--:B------:R-:W-:Y:S01]  /*d510*/  LEA.HI.X.SX32 R7, R8, R129.reuse, 0x2, P6 ;  /* 0x0000008108077211 */ /* 0x080fe200030f16ff */
[C---:B--2---:R-:W-:Y:S01]  /*d520*/  VIADD R12, R9.reuse, UR4 ;  /* 0x00000004090c7c36 */ /* 0x044fe20008000000 */
[----:B------:R-:W-:Y:S01]  /*d530*/  ISETP.LT.AND P5, PT, R2, UR5, !P0 ;  /* 0x0000000502007c0c */ /* 0x000fe2000c7a1270 */
[----:B------:R-:W-:Y:S01]  /*d540*/  VIADD R2, R0, 0x12 ;  /* 0x0000001200027836 */ /* 0x000fe20000000000 */
[C---:B------:R-:W-:Y:S01]  /*d550*/  LEA R8, P6, R9.reuse, R128, 0x2 ;  /* 0x0000008009087211 */ /* 0x040fe200078c10ff */
[----:B------:R-:W-:Y:S01]  /*d560*/  ULDC UR5, c[0x0][0x22c] ;  /* 0x00008b0000057ab9 */ /* 0x000fe20000000800 */
[----:B------:R2:W-:Y:S02]  /*d570*/  @P4 STG.E desc[UR16][R6.64], R22 ;  /* 0x0000001606004986 */ /* 0x0005e4000c101910 */
[----:B------:R-:W-:-:S02]  /*d580*/  LEA.HI.X.SX32 R9, R9, R129, 0x2, P6 ;  /* 0x0000008109097211 */ /* 0x000fc400030f16ff */
[----:B------:R-:W-:Y:S01]  /*d590*/  ISETP.LT.AND P4, PT, R2, UR5, !P0 ;  /* 0x0000000502007c0c */ /* 0x000fe2000c781270 */
[C---:B-1----:R-:W-:Y:S01]  /*d5a0*/  VIADD R10, R12.reuse, UR4 ;  /* 0x000000040c0a7c36 */ /* 0x042fe20008000000 */
[-C--:B------:R-:W-:Y:S01]  /*d5b0*/  LEA R4, P6, R12, R128.reuse, 0x2 ;  /* 0x000000800c047211 */ /* 0x080fe200078c10ff */
[----:B------:R-:W-:Y:S01]  /*d5c0*/  VIADD R2, R0, 0x13 ;  /* 0x0000001300027836 */ /* 0x000fe20000000000 */
[----:B------:R-:W-:Y:S01]  /*d5d0*/  ULDC UR5, c[0x0][0x22c] ;  /* 0x00008b0000057ab9 */ /* 0x000fe20000000800 */
[----:B------:R-:W-:Y:S01]  /*d5e0*/  VIADD R14, R10, UR4 ;  /* 0x000000040a0e7c36 */ /* 0x000fe20008000000 */
[-C--:B------:R-:W-:Y:S01]  /*d5f0*/  LEA.HI.X.SX32 R5, R12, R129.reuse, 0x2, P6 ;  /* 0x000000810c057211 */ /* 0x080fe200030f16ff */
[----:B------:R1:W-:Y:S01]  /*d600*/  @P3 STG.E desc[UR16][R8.64], R11 ;  /* 0x0000000b08003986 */ /* 0x0003e2000c101910 */
[-C--:B------:R-:W-:Y:S02]  /*d610*/  LEA R12, P6, R10, R128.reuse, 0x2 ;  /* 0x000000800a0c7211 */ /* 0x080fe400078c10ff */
[----:B------:R-:W-:Y:S01]  /*d620*/  ISETP.LT.AND P3, PT, R2, UR5, !P0 ;  /* 0x0000000502007c0c */ /* 0x000fe2000c761270 */
[----:B------:R-:W-:Y:S01]  /*d630*/  VIADD R2, R0, 0x14 ;  /* 0x0000001400027836 */ /* 0x000fe20000000000 */
[-C--:B------:R-:W-:Y:S01]  /*d640*/  LEA.HI.X.SX32 R13, R10, R129.reuse, 0x2, P6 ;  /* 0x000000810a0d7211 */ /* 0x080fe200030f16ff */
[----:B------:R-:W-:Y:S01]  /*d650*/  ULDC UR5, c[0x0][0x22c] ;  /* 0x00008b0000057ab9 */ /* 0x000fe20000000800 */
[-C--:B--2---:R-:W-:Y:S01]  /*d660*/  LEA R6, P6, R14, R128.reuse, 0x2 ;  /* 0x000000800e067211 */ /* 0x084fe200078c10ff */
[----:B------:R2:W-:Y:S01]  /*d670*/  @P2 STG.E desc[UR16][R4.64], R23 ;  /* 0x0000001704002986 */ /* 0x0005e2000c101910 */
[----:B------:R-:W-:Y:S01]  /*d680*/  ISETP.LT.AND P2, PT, R2, UR5, !P0 ;  /* 0x0000000502007c0c */ /* 0x000fe2000c741270 */
[----:B------:R-:W-:Y:S01]  /*d690*/  VIADD R2, R0, 0x15 ;  /* 0x0000001500027836 */ /* 0x000fe20000000000 */
[C---:B------:R-:W-:Y:S01]  /*d6a0*/  LEA.HI.X.SX32 R7, R14.reuse, R129, 0x2, P6 ;  /* 0x000000810e077211 */ /* 0x040fe200030f16ff */
[----:B------:R-:W-:Y:S01]  /*d6b0*/  VIADD R14, R14, UR4 ;  /* 0x000000040e0e7c36 */ /* 0x000fe20008000000 */
[----:B------:R-:W-:Y:S01]  /*d6c0*/  ULDC UR5, c[0x0][0x22c] ;  /* 0x00008b0000057ab9 */ /* 0x000fe20000000800 */
[----:B------:R-:W-:Y:S01]  /*d6d0*/  @P1 STG.E desc[UR16][R12.64], R16 ;  /* 0x000000100c001986 */ /* 0x000fe2000c101910 */
[----:B------:R-:W-:Y:S01]  /*d6e0*/  ISETP.LT.AND P1, PT, R2, UR5, !P0 ;  /* 0x0000000502007c0c */ /* 0x000fe2000c721270 */
[----:B------:R-:W-:Y:S01]  /*d6f0*/  VIADD R2, R0, 0x16 ;  /* 0x0000001600027836 */ /* 0x000fe20000000000 */
[----:B------:R-:W-:Y:S01]  /*d700*/  ULDC UR5, c[0x0][0x22c] ;  /* 0x00008b0000057ab9 */ /* 0x000fe20000000800 */
[----:B------:R3:W-:Y:S01]  /*d710*/  @P5 STG.E desc[UR16][R6.64], R28 ;  /* 0x0000001c06005986 */ /* 0x0007e2000c101910 */
[C---:B-1----:R-:W-:Y:S01]  /*d720*/  VIADD R9, R14.reuse, UR4 ;  /* 0x000000040e097c36 */ /* 0x042fe20008000000 */
[----:B--2---:R-:W-:-:S04]  /*d730*/  LEA R4, P5, R14, R128, 0x2 ;  /* 0x000000800e047211 */ /* 0x004fc800078a10ff */
[-C--:B------:R-:W-:Y:S02]  /*d740*/  LEA.HI.X.SX32 R5, R14, R129.reuse, 0x2, P5 ;  /* 0x000000810e057211 */ /* 0x080fe400028f16ff */
[----:B------:R-:W-:Y:S01]  /*d750*/  ISETP.LT.AND P5, PT, R2, UR5, !P0 ;  /* 0x0000000502007c0c */ /* 0x000fe2000c7a1270 */
[----:B------:R-:W-:Y:S01]  /*d760*/  VIADD R2, R0, 0x17 ;  /* 0x0000001700027836 */ /* 0x000fe20000000000 */
[CC--:B------:R-:W-:Y:S01]  /*d770*/  LEA R8, P6, R9.reuse, R128.reuse, 0x2 ;  /* 0x0000008009087211 */ /* 0x0c0fe200078c10ff */
[----:B------:R-:W-:Y:S01]  /*d780*/  ULDC UR5, c[0x0][0x22c] ;  /* 0x00008b0000057ab9 */ /* 0x000fe20000000800 */
[C---:B---3--:R-:W-:Y:S01]  /*d790*/  VIADD R7, R9.reuse, UR4 ;  /* 0x0000000409077c36 */ /* 0x048fe20008000000 */
[----:B------:R1:W-:Y:S01]  /*d7a0*/  @P4 STG.E desc[UR16][R4.64], R17 ;  /* 0x0000001104004986 */ /* 0x0003e2000c101910 */
[-C--:B------:R-:W-:Y:S02]  /*d7b0*/  LEA.HI.X.SX32 R9, R9, R129.reuse, 0x2, P6 ;  /* 0x0000008109097211 */ /* 0x080fe400030f16ff */
[----:B------:R-:W-:Y:S01]  /*d7c0*/  ISETP.LT.AND P4, PT, R2, UR5, !P0 ;  /* 0x0000000502007c0c */ /* 0x000fe2000c781270 */
[C---:B------:R-:W-:Y:S01]  /*d7d0*/  VIADD R10, R7.reuse, UR4 ;  /* 0x00000004070a7c36 */ /* 0x040fe20008000000 */
[CC--:B------:R-:W-:Y:S01]  /*d7e0*/  LEA R6, P6, R7.reuse, R128.reuse, 0x2 ;  /* 0x0000008007067211 */ /* 0x0c0fe200078c10ff */
[----:B------:R-:W-:Y:S01]  /*d7f0*/  VIADD R2, R0, 0x18 ;  /* 0x0000001800027836 */ /* 0x000fe20000000000 */
[----:B------:R-:W-:Y:S01]  /*d800*/  ULDC UR5, c[0x0][0x22c] ;  /* 0x00008b0000057ab9 */ /* 0x000fe20000000800 */
[----:B------:R2:W-:Y:S01]  /*d810*/  @P3 STG.E desc[UR16][R8.64], R29 ;  /* 0x0000001d08003986 */ /* 0x0005e2000c101910 */
[-C--:B------:R-:W-:Y:S01]  /*d820*/  LEA.HI.X.SX32 R7, R7, R129.reuse, 0x2, P6 ;  /* 0x0000008107077211 */ /* 0x080fe200030f16ff */
[----:B------:R-:W-:Y:S01]  /*d830*/  VIADD R11, R10, UR4 ;  /* 0x000000040a0b7c36 */ /* 0x000fe20008000000 */
[----:B------:R-:W-:Y:S01]  /*d840*/  ISETP.LT.AND P3, PT, R2, UR5, !P0 ;  /* 0x0000000502007c0c */ /* 0x000fe2000c761270 */
[----:B------:R-:W-:Y:S01]  /*d850*/  VIADD R2, R0, 0x19 ;  /* 0x0000001900027836 */ /* 0x000fe20000000000 */
[C---:B-1----:R-:W-:Y:S01]  /*d860*/  LEA R4, P6, R10.reuse, R128, 0x2 ;  /* 0x000000800a047211 */ /* 0x042fe200078c10ff */
[----:B------:R-:W-:Y:S01]  /*d870*/  ULDC UR5, c[0x0][0x22c] ;  /* 0x00008b0000057ab9 */ /* 0x000fe20000000800 */
[----:B------:R-:W-:Y:S01]  /*d880*/  VIADD R12, R11, UR4 ;  /* 0x000000040b0c7c36 */ /* 0x000fe20008000000 */
[----:B------:R1:W-:Y:S01]  /*d890*/  @P2 STG.E desc[UR16][R6.64], R18 ;  /* 0x0000001206002986 */ /* 0x0003e2000c101910 */
[----:B------:R-:W-:-:S02]  /*d8a0*/  LEA.HI.X.SX32 R5, R10, R129, 0x2, P6 ;  /* 0x000000810a057211 */ /* 0x000fc400030f16ff */
[CC--:B------:R-:W-:Y:S02]  /*d8b0*/  LEA R10, P6, R11.reuse, R128.reuse, 0x2 ;  /* 0x000000800b0a7211 */ /* 0x0c0fe400078c10ff */
        /* <DEDUP_REMOVED lines=17> */
[----:B--2---:R-:W-:-:S02]  /*d9d0*/  LEA R4, P4, R12, R128, 0x2 ;  /* 0x000000800c047211 */ /* 0x004fc400078810ff */
[----:B------:R-:W1:Y:S02]  /*d9e0*/  LDS.128 R16, [R3] ;  /* 0x0000000003107984 */ /* 0x000e640000000c00 */
[-C--:B------:R-:W-:Y:S02]  /*d9f0*/  LEA.HI.X.SX32 R5, R12, R129.reuse, 0x2, P4 ;  /* 0x000000810c057211 */ /* 0x080fe400020f16ff */
[----:B------:R-:W-:Y:S01]  /*da00*/  ISETP.LT.AND P4, PT, R2, UR5, !P0 ;  /* 0x0000000502007c0c */ /* 0x000fe2000c781270 */
[----:B------:R-:W-:Y:S01]  /*da10*/  VIADD R2, R0, 0x1d ;  /* 0x0000001d00027836 */ /* 0x000fe20000000000 */
[C---:B------:R-:W-:Y:S01]  /*da20*/  LEA R6, P6, R7.reuse, R128, 0x2 ;  /* 0x0000008007067211 */ /* 0x040fe200078c10ff */
[----:B------:R-:W-:Y:S01]  /*da30*/  ULDC UR5, c[0x0][0x22c] ;  /* 0x00008b0000057ab9 */ /* 0x000fe20000000800 */
[C---:B---3--:R-:W-:Y:S01]  /*da40*/  VIADD R9, R7.reuse, UR4 ;  /* 0x0000000407097c36 */ /* 0x048fe20008000000 */
[----:B------:R2:W-:Y:S01]  /*da50*/  @P3 STG.E desc[UR16][R4.64], R24 ;  /* 0x0000001804003986 */ /* 0x0005e2000c101910 */
[----:B------:R-:W-:-:S02]  /*da60*/  LEA.HI.X.SX32 R7, R7, R129, 0x2, P6 ;  /* 0x0000008107077211 */ /* 0x000fc400030f16ff */
        /* <DEDUP_REMOVED lines=10> */
[C---:B--2---:R-:W-:Y:S01]  /*db10*/  LEA R4, P6, R10.reuse, R128, 0x2 ;  /* 0x000000800a047211 */ /* 0x044fe200078c10ff */
        /* <DEDUP_REMOVED lines=9> */
[-C--:B---3--:R-:W-:Y:S01]  /*dbb0*/  LEA R6, P6, R12, R128.reuse, 0x2 ;  /* 0x000000800c067211 */ /* 0x088fe200078c10ff */
        /* <DEDUP_REMOVED lines=11> */
[C---:B--2---:R-:W-:Y:S01]  /*dc70*/  VIADD R9, R12.reuse, UR4 ;  /* 0x000000040c097c36 */ /* 0x044fe20008000000 */
[----:B---3--:R-:W-:-:S04]  /*dc80*/  LEA R4, P3, R12, R128, 0x2 ;  /* 0x000000800c047211 */ /* 0x008fc800078610ff */
[-C--:B------:R-:W-:Y:S02]  /*dc90*/  LEA.HI.X.SX32 R5, R12, R129.reuse, 0x2, P3 ;  /* 0x000000810c057211 */ /* 0x080fe400018f16ff */
[----:B------:R-:W-:Y:S01]  /*dca0*/  ISETP.LT.AND P3, PT, R2, UR5, !P0 ;  /* 0x0000000502007c0c */ /* 0x000fe2000c761270 */
[----:B------:R-:W-:Y:S01]  /*dcb0*/  VIADD R2, R0, 0x23 ;  /* 0x0000002300027836 */ /* 0x000fe20000000000 */
[CC--:B------:R-:W-:Y:S01]  /*dcc0*/  LEA R8, P6, R9.reuse, R128.reuse, 0x2 ;  /* 0x0000008009087211 */ /* 0x0c0fe200078c10ff */
[----:B------:R-:W-:Y:S01]  /*dcd0*/  ULDC UR5, c[0x0][0x22c] ;  /* 0x00008b0000057ab9 */ /* 0x000fe20000000800 */
[C---:B----4-:R-:W-:Y:S01]  /*dce0*/  VIADD R7, R9.reuse, UR4 ;  /* 0x0000000409077c36 */ /* 0x050fe20008000000 */
        /* <DEDUP_REMOVED lines=493> */
[----:B--2---:R-:W-:Y:S01]  /*fbc0*/  VIADD R9, R12, UR4 ;  /* 0x000000040c097c36 */ /* 0x004fe20008000000 */
[----:B------:R-:W-:Y:S01]  /*fbd0*/  ULDC UR5, c[0x0][0x22c] ;  /* 0x00008b0000057ab9 */ /* 0x000fe20000000800 */
[----:B------:R2:W-:Y:S01]  /*fbe0*/  @P1 STG.E desc[UR16][R6.64], R118 ;  /* 0x0000007606001986 */ /* 0x0005e2000c101910 */
[----:B------:R-:W-:Y:S01]  /*fbf0*/  VIADD R2, R0, 0x6a ;  /* 0x0000006a00027836 */ /* 0x000fe20000000000 */
[----:B---3--:R-:W-:-:S02]  /*fc00*/  LEA R4, P1, R12, R128, 0x2 ;  /* 0x000000800c047211 */ /* 0x008fc400078210ff */
[CC--:B------:R-:W-:Y:S02]  /*fc10*/  LEA R8, P6, R9.reuse, R128.reuse, 0x2 ;  /* 0x0000008009087211 */ /* 0x0c0fe400078c10ff */
[-C--:B------:R-:W-:Y:S02]  /*fc20*/  LEA.HI.X.SX32 R5, R12, R129.reuse, 0x2, P1 ;  /* 0x000000810c057211 */ /* 0x080fe400008f16ff */
[----:B------:R-:W-:Y:S01]  /*fc30*/  ISETP.LT.AND P1, PT, R2, UR5, !P0 ;  /* 0x0000000502007c0c */ /* 0x000fe2000c721270 */
[----:B------:R-:W-:Y:S01]  /*fc40*/  VIADD R2, R0, 0x6b ;  /* 0x0000006b00027836 */ /* 0x000fe20000000000 */
[----:B------:R-:W-:Y:S01]  /*fc50*/  ULDC UR5, c[0x0][0x22c] ;  /* 0x00008b0000057ab9 */ /* 0x000fe20000000800 */
[----:B------:R3:W-:Y:S01]  /*fc60*/  @P5 STG.E desc[UR16][R4.64], R75 ;  /* 0x0000004b04005986 */ /* 0x0007e2000c101910 */
[C---:B--2---:R-:W-:Y:S01]  /*fc70*/  VIADD R7, R9.reuse, UR4 ;  /* 0x0000000409077c36 */ /* 0x044fe20008000000 */
[-C--:B------:R-:W-:Y:S02]  /*fc80*/  LEA.HI.X.SX32 R9, R9, R129.reuse, 0x2, P6 ;  /* 0x0000008109097211 */ /* 0x080fe400030f16ff */
[----:B------:R-:W-:Y:S01]  /*fc90*/  ISETP.LT.AND P5, PT, R2, UR5, !P0 ;  /* 0x0000000502007c0c */ /* 0x000fe2000c7a1270 */
[C---:B------:R-:W-:Y:S01]  /*fca0*/  VIADD R10, R7.reuse, UR4 ;  /* 0x00000004070a7c36 */ /* 0x040fe20008000000 */
[CC--:B------:R-:W-:Y:S01]  /*fcb0*/  LEA R6, P6, R7.reuse, R128.reuse, 0x2 ;  /* 0x0000008007067211 */ /* 0x0c0fe200078c10ff */
[----:B------:R-:W-:Y:S01]  /*fcc0*/  VIADD R2, R0, 0x6c ;  /* 0x0000006c00027836 */ /* 0x000fe20000000000 */
[----:B------:R-:W-:Y:S01]  /*fcd0*/  ULDC UR5, c[0x0][0x22c] ;  /* 0x00008b0000057ab9 */ /* 0x000fe20000000800 */
[C---:B------:R-:W-:Y:S01]  /*fce0*/  VIADD R11, R10.reuse, UR4 ;  /* 0x000000040a0b7c36 */ /* 0x040fe20008000000 */
[-C--:B------:R-:W-:Y:S01]  /*fcf0*/  LEA.HI.X.SX32 R7, R7, R129.reuse, 0x2, P6 ;  /* 0x0000008107077211 */ /* 0x080fe200030f16ff */
[----:B------:R2:W-:Y:S01]  /*fd00*/  @P4 STG.E desc[UR16][R8.64], R119 ;  /* 0x0000007708004986 */ /* 0x0005e2000c101910 */
[-C--:B---3--:R-:W-:Y:S01]  /*fd10*/  LEA R4, P6, R10, R128.reuse, 0x2 ;  /* 0x000000800a047211 */ /* 0x088fe200078c10ff */
[C---:B------:R-:W-:Y:S01]  /*fd20*/  VIADD R12, R11.reuse, UR4 ;  /* 0x000000040b0c7c36 */ /* 0x040fe20008000000 */
[----:B------:R-:W-:Y:S01]  /*fd30*/  ISETP.LT.AND P4, PT, R2, UR5, !P0 ;  /* 0x0000000502007c0c */ /* 0x000fe2000c781270 */
[----:B------:R-:W-:Y:S01]  /*fd40*/  VIADD R2, R0, 0x6d ;  /* 0x0000006d00027836 */ /* 0x000fe20000000000 */
[-C--:B------:R-:W-:Y:S01]  /*fd50*/  LEA.HI.X.SX32 R5, R10, R129.reuse, 0x2, P6 ;  /* 0x000000810a057211 */ /* 0x080fe200030f16ff */
[----:B------:R-:W-:Y:S01]  /*fd60*/  ULDC UR5, c[0x0][0x22c] ;  /* 0x00008b0000057ab9 */ /* 0x000fe20000000800 */
[CC--:B------:R-:W-:Y:S01]  /*fd70*/  LEA R10, P6, R11.reuse, R128.reuse, 0x2 ;  /* 0x000000800b0a7211 */ /* 0x0c0fe200078c10ff */
[----:B------:R3:W-:Y:S01]  /*fd80*/  @P3 STG.E desc[UR16][R6.64], R76 ;  /* 0x0000004c06003986 */ /* 0x0007e2000c101910 */
        /* <DEDUP_REMOVED lines=13> */
[----:B---3--:R-:W-:Y:S01]  /*fe60*/  VIADD R7, R12, UR4 ;  /* 0x000000040c077c36 */ /* 0x008fe20008000000 */
[----:B------:R-:W-:Y:S01]  /*fe70*/  ULDC UR5, c[0x0][0x22c] ;  /* 0x00008b0000057ab9 */ /* 0x000fe20000000800 */
[----:B------:R3:W-:Y:S01]  /*fe80*/  @P5 STG.E desc[UR16][R8.64], R121 ;  /* 0x0000007908005986 */ /* 0x0007e2000c101910 */
[----:B------:R-:W-:Y:S01]  /*fe90*/  VIADD R2, R0, 0x70 ;  /* 0x0000007000027836 */ /* 0x000fe20000000000 */
[----:B--2---:R-:W-:-:S02]  /*fea0*/  LEA R4, P5, R12, R128, 0x2 ;  /* 0x000000800c047211 */ /* 0x004fc400078a10ff */
[CC--:B------:R-:W-:Y:S02]  /*feb0*/  LEA R6, P6, R7.reuse, R128.reuse, 0x2 ;  /* 0x0000008007067211 */ /* 0x0c0fe400078c10ff */
[-C--:B------:R-:W-:Y:S02]  /*fec0*/  LEA.HI.X.SX32 R5, R12, R129.reuse, 0x2, P5 ;  /* 0x000000810c057211 */ /* 0x080fe400028f16ff */
[----:B------:R-:W-:Y:S01]  /*fed0*/  ISETP.LT.AND P5, PT, R2, UR5, !P0 ;  /* 0x0000000502007c0c */ /* 0x000fe2000c7a1270 */
[----:B------:R-:W-:Y:S01]  /*fee0*/  VIADD R2, R0, 0x71 ;  /* 0x0000007100027836 */ /* 0x000fe20000000000 */
[----:B------:R-:W-:Y:S01]  /*fef0*/  ULDC UR5, c[0x0][0x22c] ;  /* 0x00008b0000057ab9 */ /* 0x000fe20000000800 */
[----:B------:R2:W-:Y:S01]  /*ff00*/  @P4 STG.E desc[UR16][R4.64], R78 ;  /* 0x0000004e04004986 */ /* 0x0005e2000c101910 */
[C---:B---3--:R-:W-:Y:S01]  /*ff10*/  VIADD R9, R7.reuse, UR4 ;  /* 0x0000000407097c36 */ /* 0x048fe20008000000 */
        /* <DEDUP_REMOVED lines=9> */
[-C--:B--2---:R-:W-:Y:S01]  /*ffb0*/  LEA R4, P6, R10, R128.reuse, 0x2 ;  /* 0x000000800a047211 */ /* 0x084fe200078c10ff */
[C---:B------:R-:W-:Y:S01]  /*ffc0*/  VIADD R12, R11.reuse, UR4 ;  /* 0x000000040b0c7c36 */ /* 0x040fe20008000000 */
[----:B------:R-:W-:Y:S01]  /*ffd0*/  ISETP.LT.AND P3, PT, R2, UR5, !P0 ;  /* 0x0000000502007c0c */ /* 0x000fe2000c761270 */
[----:B------:R-:W-:Y:S01]  /*ffe0*/  VIADD R2, R0, 0x73 ;  /* 0x0000007300027836 */ /* 0x000fe20000000000 */
[-C--:B------:R-:W-:Y:S01]  /*fff0*/  LEA.HI.X.SX32 R5, R10, R129.reuse, 0x2, P6 ;  /* 0x000000810a057211 */ /* 0x080fe200030f16ff */
[----:B------:R-:W-:Y:S01]  /*10000*/  ULDC UR5, c[0x0][0x22c] ;  /* 0x00008b0000057ab9 */ /* 0x000fe20000000800 */
[CC--:B------:R-:W-:Y:S01]  /*10010*/  LEA R10, P6, R11.reuse, R128.reuse, 0x2 ;  /* 0x000000800b0a7211 */ /* 0x0c0fe200078c10ff */
[----:B------:R-:W-:Y:S01]  /*10020*/  @P2 STG.E desc[UR16][R8.64], R79 ;  /* 0x0000004f08002986 */ /* 0x000fe2000c101910 */
        /* <DEDUP_REMOVED lines=13> */
[----:B------:R-:W-:Y:S01]  /*10100*/  VIADD R13, R12, UR4 ;  /* 0x000000040c0d7c36 */ /* 0x000fe20008000000 */
[----:B------:R-:W-:Y:S01]  /*10110*/  ULDC UR5, c[0x0][0x22c] ;  /* 0x00008b0000057ab9 */ /* 0x000fe20000000800 */
[----:B------:R3:W-:Y:S01]  /*10120*/  @P4 STG.E desc[UR16][R6.64], R124 ;  /* 0x0000007c06004986 */ /* 0x0007e2000c101910 */
[----:B------:R-:W-:Y:S01]  /*10130*/  VIADD R2, R0, 0x76 ;  /* 0x0000007600027836 */ /* 0x000fe20000000000 */
[----:B--2---:R-:W-:-:S02]  /*10140*/  LEA R4, P4, R12, R128, 0x2 ;  /* 0x000000800c047211 */ /* 0x004fc400078810ff */
[CC--:B------:R-:W-:Y:S02]  /*10150*/  LEA R8, P6, R13.reuse, R128.reuse, 0x2 ;  /* 0x000000800d087211 */ /* 0x0c0fe400078c10ff */
[-C--:B------:R-:W-:Y:S02]  /*10160*/  LEA.HI.X.SX32 R5, R12, R129.reuse, 0x2, P4 ;  /* 0x000000810c057211 */ /* 0x080fe400020f16ff */
[CC--:B------:R-:W-:Y:S01]  /*10170*/  LEA.HI.X.SX32 R9, R13.reuse, R129.reuse, 0x2, P6 ;  /* 0x000000810d097211 */ /* 0x0c0fe200030f16ff */
[----:B------:R-:W-:Y:S01]  /*10180*/  VIADD R13, R13, UR4 ;  /* 0x000000040d0d7c36 */ /* 0x000fe20008000000 */
[----:B------:R-:W-:Y:S01]  /*10190*/  ISETP.LT.AND P4, PT, R2, UR5, !P0 ;  /* 0x0000000502007c0c */ /* 0x000fe2000c781270 */
[----:B------:R-:W-:Y:S01]  /*101a0*/  VIADD R2, R0, 0x77 ;  /* 0x0000007700027836 */ /* 0x000fe20000000000 */
[----:B------:R-:W-:Y:S01]  /*101b0*/  ULDC UR5, c[0x0][0x22c] ;  /* 0x00008b0000057ab9 */ /* 0x000fe20000000800 */
[----:B------:R2:W-:Y:S01]  /*101c0*/  @P3 STG.E desc[UR16][R4.64], R81 ;  /* 0x0000005104003986 */ /* 0x0005e2000c101910 */
[CC--:B---3--:R-:W-:Y:S01]  /*101d0*/  LEA R6, P6, R13.reuse, R128.reuse, 0x2 ;  /* 0x000000800d067211 */ /* 0x0c8fe200078c10ff */
[C---:B------:R-:W-:Y:S01]  /*101e0*/  VIADD R10, R13.reuse, UR4 ;  /* 0x000000040d0a7c36 */ /* 0x040fe20008000000 */
[----:B------:R-:W-:Y:S01]  /*101f0*/  ISETP.LT.AND P3, PT, R2, UR5, !P0 ;  /* 0x0000000502007c0c */ /* 0x000fe2000c761270 */
[----:B------:R-:W-:Y:S01]  /*10200*/  VIADD R2, R0, 0x78 ;  /* 0x0000007800027836 */ /* 0x000fe20000000000 */
[-C--:B------:R-:W-:Y:S01]  /*10210*/  LEA.HI.X.SX32 R7, R13, R129.reuse, 0x2, P6 ;  /* 0x000000810d077211 */ /* 0x080fe200030f16ff */
[----:B------:R-:W-:Y:S01]  /*10220*/  ULDC UR5, c[0x0][0x22c] ;  /* 0x00008b0000057ab9 */ /* 0x000fe20000000800 */
[----:B------:R-:W-:Y:S01]  /*10230*/  VIADD R11, R10, UR4 ;  /* 0x000000040a0b7c36 */ /* 0x000fe20008000000 */
[----:B------:R3:W-:Y:S01]  /*10240*/  @P2 STG.E desc[UR16][R8.64], R125 ;  /* 0x0000007d08002986 */ /* 0x0007e2000c101910 */
[----:B------:R-:W-:Y:S01]  /*10250*/  ISETP.LT.AND P2, PT, R2, UR5, !P0 ;  /* 0x0000000502007c0c */ /* 0x000fe2000c741270 */
[----:B------:R-:W-:Y:S01]  /*10260*/  VIADD R2, R0, 0x79 ;  /* 0x0000007900027836 */ /* 0x000fe20000000000 */
[----:B------:R-:W-:Y:S01]  /*10270*/  ULDC UR5, c[0x0][0x22c] ;  /* 0x00008b0000057ab9 */ /* 0x000fe20000000800 */
[-C--:B--2---:R-:W-:Y:S01]  /*10280*/  LEA R4, P6, R10, R128.reuse, 0x2 ;  /* 0x000000800a047211 */ /* 0x084fe200078c10ff */
[C---:B------:R-:W-:Y:S01]  /*10290*/  VIADD R12, R11.reuse, UR4 ;  /* 0x000000040b0c7c36 */ /* 0x040fe20008000000 */
[----:B------:R2:W-:Y:S01]  /*102a0*/  @P1 STG.E desc[UR16][R6.64], R82 ;  /* 0x0000005206001986 */ /* 0x0005e2000c101910 */
[----:B------:R-:W-:Y:S01]  /*102b0*/  ISETP.LT.AND P1, PT, R2, UR5, !P0 ;  /* 0x0000000502007c0c */ /* 0x000fe2000c721270 */
[----:B------:R-:W-:Y:S01]  /*102c0*/  VIADD R2, R0, 0x7a ;  /* 0x0000007a00027836 */ /* 0x000fe20000000000 */
[----:B------:R-:W-:Y:S01]  /*102d0*/  LEA.HI.X.SX32 R5, R10, R129, 0x2, P6 ;  /* 0x000000810a057211 */ /* 0x000fe200030f16ff */
[----:B------:R-:W-:Y:S01]  /*102e0*/  ULDC UR5, c[0x0][0x22c] ;  /* 0x00008b0000057ab9 */ /* 0x000fe20000000800 */
[----:B---3--:R-:W-:-:S03]  /*102f0*/  LEA R8, P6, R11, R128, 0x2 ;  /* 0x000000800b087211 */ /* 0x008fc600078c10ff */
[----:B------:R3:W-:Y:S01]  /*10300*/  @P5 STG.E desc[UR16][R4.64], R126 ;  /* 0x0000007e04005986 */ /* 0x0007e2000c101910 */
[----:B------:R-:W-:Y:S01]  /*10310*/  ISETP.LT.AND P5, PT, R2, UR5, !P0 ;  /* 0x0000000502007c0c */ /* 0x000fe2000c7a1270 */
[----:B------:R-:W-:Y:S01]  /*10320*/  VIADD R2, R0, 0x7b ;  /* 0x0000007b00027836 */ /* 0x000fe20000000000 */
[-C--:B------:R-:W-:Y:S01]  /*10330*/  LEA.HI.X.SX32 R9, R11, R129.reuse, 0x2, P6 ;  /* 0x000000810b097211 */ /* 0x080fe200030f16ff */
[----:B------:R-:W-:Y:S01]  /*10340*/  ULDC UR5, c[0x0][0x22c] ;  /* 0x00008b0000057ab9 */ /* 0x000fe20000000800 */
[-C--:B------:R-:W-:Y:S01]  /*10350*/  LEA R10, P6, R12, R128.reuse, 0x2 ;  /* 0x000000800c0a7211 */ /* 0x080fe200078c10ff */
[----:B--2---:R-:W-:Y:S02]  /*10360*/  VIADD R6, R0, 0x7d ;  /* 0x0000007d00067836 */ /* 0x004fe40000000000 */
[----:B------:R2:W-:Y:S01]  /*10370*/  @P4 STG.E desc[UR16][R8.64], R83 ;  /* 0x0000005308004986 */ /* 0x0005e2000c101910 */
[C---:B------:R-:W-:Y:S01]  /*10380*/  LEA.HI.X.SX32 R11, R12.reuse, R129, 0x2, P6 ;  /* 0x000000810c0b7211 */ /* 0x040fe200030f16ff */
[----:B------:R-:W-:Y:S01]  /*10390*/  VIADD R12, R12, UR4 ;  /* 0x000000040c0c7c36 */ /* 0x000fe20008000000 */
[----:B------:R-:W-:Y:S01]  /*103a0*/  ISETP.LT.AND P4, PT, R2, UR5, !P0 ;  /* 0x0000000502007c0c */ /* 0x000fe2000c781270 */
[----:B---3--:R-:W-:Y:S01]  /*103b0*/  VIADD R4, R0, 0x7c ;  /* 0x0000007c00047836 */ /* 0x008fe20000000000 */
[----:B------:R-:W-:Y:S01]  /*103c0*/  ULDC UR5, c[0x0][0x22c] ;  /* 0x00008b0000057ab9 */ /* 0x000fe20000000800 */
[C---:B------:R-:W-:Y:S01]  /*103d0*/  VIADD R5, R12.reuse, UR4 ;  /* 0x000000040c057c36 */ /* 0x040fe20008000000 */
[----:B------:R3:W-:Y:S01]  /*103e0*/  @P3 STG.E desc[UR16][R10.64], R127 ;  /* 0x0000007f0a003986 */ /* 0x0007e2000c101910 */
[----:B------:R-:W-:-:S02]  /*103f0*/  LEA R2, P3, R12, R128, 0x2 ;  /* 0x000000800c027211 */ /* 0x000fc400078610ff */
[----:B------:R-:W-:Y:S02]  /*10400*/  VIADD R7, R5, UR4 ;  /* 0x0000000405077c36 */ /* 0x000fe40008000000 */
[-C--:B------:R-:W-:Y:S01]  /*10410*/  LEA.HI.X.SX32 R3, R12, R129.reuse, 0x2, P3 ;  /* 0x000000810c037211 */ /* 0x080fe200018f16ff */
[----:B------:R-:W-:Y:S01]  /*10420*/  VIADD R12, R0, 0x7e ;  /* 0x0000007e000c7836 */ /* 0x000fe20000000000 */
[----:B------:R-:W-:Y:S01]  /*10430*/  ISETP.LT.AND P3, PT, R4, UR5, !P0 ;  /* 0x0000000504007c0c */ /* 0x000fe2000c761270 */
[----:B--2---:R-:W-:Y:S01]  /*10440*/  VIADD R9, R7, UR4 ;  /* 0x0000000407097c36 */ /* 0x004fe20008000000 */
[-C--:B------:R-:W-:Y:S01]  /*10450*/  LEA R4, P6, R5, R128.reuse, 0x2 ;  /* 0x0000008005047211 */ /* 0x080fe200078c10ff */
[----:B------:R-:W-:Y:S01]  /*10460*/  ULDC UR5, c[0x0][0x22c] ;  /* 0x00008b0000057ab9 */ /* 0x000fe20000000800 */
[----:B------:R2:W-:Y:S01]  /*10470*/  @P2 STG.E desc[UR16][R2.64], R84 ;  /* 0x0000005402002986 */ /* 0x0005e2000c101910 */
[----:B---3--:R-:W-:Y:S01]  /*10480*/  VIADD R11, R9, UR4 ;  /* 0x00000004090b7c36 */ /* 0x008fe20008000000 */
[-C--:B------:R-:W-:Y:S01]  /*10490*/  LEA.HI.X.SX32 R5, R5, R129.reuse, 0x2, P6 ;  /* 0x0000008105057211 */ /* 0x080fe200030f16ff */
[----:B------:R-:W-:Y:S01]  /*104a0*/  VIADD R0, R0, 0x7f ;  /* 0x0000007f00007836 */ /* 0x000fe20000000000 */
[----:B------:R-:W-:Y:S01]  /*104b0*/  ISETP.LT.AND P2, PT, R6, UR5, !P0 ;  /* 0x0000000506007c0c */ /* 0x000fe2000c741270 */
[----:B------:R-:W-:Y:S01]  /*104c0*/  VIADD R13, R11, UR4 ;  /* 0x000000040b0d7c36 */ /* 0x000fe20008000000 */
[-C--:B------:R-:W-:Y:S01]  /*104d0*/  LEA R8, P6, R9, R128.reuse, 0x2 ;  /* 0x0000008009087211 */ /* 0x080fe200078c10ff */
[----:B-1----:R1:W-:Y:S01]  /*104e0*/  @P1 STG.E desc[UR16][R4.64], R16 ;  /* 0x0000001004001986 */ /* 0x0023e2000c101910 */
[----:B------:R-:W-:Y:S01]  /*104f0*/  LEA R6, P1, R7, R128, 0x2 ;  /* 0x0000008007067211 */ /* 0x000fe200078210ff */
[----:B------:R-:W-:Y:S01]  /*10500*/  VIADD R14, R13, UR4 ;  /* 0x000000040d0e7c36 */ /* 0x000fe20008000000 */
[----:B------:R-:W-:-:S02]  /*10510*/  LEA.HI.X.SX32 R9, R9, R129, 0x2, P6 ;  /* 0x0000008109097211 */ /* 0x000fc400030f16ff */
[-C--:B------:R-:W-:Y:S01]  /*10520*/  LEA.HI.X.SX32 R7, R7, R129.reuse, 0x2, P1 ;  /* 0x0000008107077211 */ /* 0x080fe200008f16ff */
[----:B------:R-:W-:Y:S01]  /*10530*/  VIADD R15, R14, UR4 ;  /* 0x000000040e0f7c36 */ /* 0x000fe20008000000 */
[-C--:B--2---:R-:W-:Y:S01]  /*10540*/  LEA R2, P6, R11, R128.reuse, 0x2 ;  /* 0x000000800b027211 */ /* 0x084fe200078c10ff */
[----:B------:R-:W-:Y:S01]  /*10550*/  ULDC UR4, c[0x0][0x22c] ;  /* 0x00008b0000047ab9 */ /* 0x000fe20000000800 */
[-C--:B------:R-:W-:Y:S01]  /*10560*/  LEA R10, P1, R13, R128.reuse, 0x2 ;  /* 0x000000800d0a7211 */ /* 0x080fe200078210ff */
[----:B------:R2:W-:Y:S01]  /*10570*/  @P5 STG.E desc[UR16][R6.64], R85 ;  /* 0x0000005506005986 */ /* 0x0005e2000c101910 */
[-C--:B------:R-:W-:Y:S02]  /*10580*/  LEA.HI.X.SX32 R3, R11, R129.reuse, 0x2, P6 ;  /* 0x000000810b037211 */ /* 0x080fe400030f16ff */
[----:B------:R-:W-:Y:S01]  /*10590*/  LEA.HI.X.SX32 R11, R13, R129, 0x2, P1 ;  /* 0x000000810d0b7211 */ /* 0x000fe200008f16ff */
[----:B------:R2:W-:Y:S01]  /*105a0*/  @P4 STG.E desc[UR16][R8.64], R17 ;  /* 0x0000001108004986 */ /* 0x0005e2000c101910 */
[----:B------:R-:W-:Y:S01]  /*105b0*/  ISETP.LT.AND P1, PT, R12, UR4, !P0 ;  /* 0x000000040c007c0c */ /* 0x000fe2000c721270 */
[----:B------:R-:W-:Y:S01]  /*105c0*/  ULDC UR4, c[0x0][0x22c] ;  /* 0x00008b0000047ab9 */ /* 0x000fe20000000800 */
[----:B-1----:R-:W-:Y:S01]  /*105d0*/  LEA R4, P6, R15, R128, 0x2 ;  /* 0x000000800f047211 */ /* 0x002fe200078c10ff */
[----:B------:R2:W-:Y:S01]  /*105e0*/  @P3 STG.E desc[UR16][R2.64], R86 ;  /* 0x0000005602003986 */ /* 0x0005e2000c101910 */
[----:B------:R-:W-:-:S02]  /*105f0*/  ISETP.LT.AND P0, PT, R0, UR4, !P0 ;  /* 0x0000000400007c0c */ /* 0x000fc4000c701270 */
[----:B------:R-:W-:Y:S01]  /*10600*/  LEA.HI.X.SX32 R5, R15, R129, 0x2, P6 ;  /* 0x000000810f057211 */ /* 0x000fe200030f16ff */
[----:B------:R2:W-:Y:S01]  /*10610*/  @P2 STG.E desc[UR16][R10.64], R18 ;  /* 0x000000120a002986 */ /* 0x0005e2000c101910 */
[----:B------:R-:W-:-:S04]  /*10620*/  LEA R128, P6, R14, R128, 0x2 ;  /* 0x000000800e807211 */ /* 0x000fc800078c10ff */
[----:B------:R-:W-:-:S05]  /*10630*/  LEA.HI.X.SX32 R129, R14, R129, 0x2, P6 ;  /* 0x000000810e817211 */ /* 0x000fca00030f16ff */
[----:B------:R2:W-:Y:S01]  /*10640*/  @P1 STG.E desc[UR16][R128.64], R87 ;  /* 0x0000005780001986 */ /* 0x0005e2000c101910 */
[----:B------:R-:W-:Y:S05]  /*10650*/  @!P0 EXIT ;  /* 0x000000000000894d */ /* 0x000fea0003800000 */
[----:B------:R-:W-:Y:S01]  /*10660*/  STG.E desc[UR16][R4.64], R19 ;  /* 0x0000001304007986 */ /* 0x000fe2000c101910 */
[----:B------:R-:W-:Y:S05]  /*10670*/  EXIT ;  /* 0x000000000000794d */ /* 0x000fea0003800000 */
.L_x_2:
[----:B------:R-:W-:-:S00]  /*10680*/  BRA `(.L_x_2) ;  /* 0xfffffffc00fc7947 */ /* 0x000fc0000383ffff */
[----:B------:R-:W-:-:S00]  /*10690*/  NOP ;  /* 0x0000000000007918 */ /* 0x000fc00000000000 */
        /* <DEDUP_REMOVED lines=14> */
.L_x_3:


//--------------------- .nv.shared.matmul_kernel  --------------------------
	.section	.nv.shared.matmul_kernel,"aw",@nobits
	.sectionflags	@""
	.align	16
	.zero		1024


//--------------------- .nv.shared.reserved.0     --------------------------
	.section	.nv.shared.reserved.0,"aw",@nobits
	.weak		__nv_reservedSMEM_offset_0_alias
	.size		__nv_reservedSMEM_offset_0_alias, 0, 0
	.other		__nv_reservedSMEM_offset_0_alias,@"STO_CUDA_RESERVED_SHARED STV_DEFAULT"
__nv_reservedSMEM_offset_0_alias:
	.zero		0


//--------------------- .nv.constant0.matmul_kernel --------------------------
	.section	.nv.constant0.matmul_kernel,"a",@progbits
	.sectionflags	@""
	.align	4
.nv.constant0.matmul_kernel:
	.zero		608


//--------------------- SYMBOLS --------------------------

	.type		.nv.reservedSmem.offset0,@object
	.size		.nv.reservedSmem.offset0,0x4
